//
// Generated by NVIDIA NVVM Compiler
//
// Compiler Build ID: CL-36424714
// Cuda compilation tools, release 13.0, V13.0.88
// Based on NVVM 20.0.0
//

.version 9.0
.target sm_100
.address_size 64

	// .globl	_Z19init_curand_state_kP17curandStateXORWOW
.global .align 4 .b8 precalc_xorwow_matrix[102400];
.global .align 4 .b8 precalc_xorwow_offset_matrix[102400];
.global .align 4 .b8 mrg32k3aM1[2304];
.global .align 4 .b8 mrg32k3aM2[2304];
.global .align 4 .b8 mrg32k3aM1SubSeq[2016];
.global .align 4 .b8 mrg32k3aM2SubSeq[2016];
.global .align 4 .b8 mrg32k3aM1Seq[2304];
.global .align 4 .b8 mrg32k3aM2Seq[2304];
.const .align 8 .b8 __cr_lgamma_table[72];
.global .align 4 .b8 Y0d[24];
.global .align 4 .b8 md[24];
.global .align 4 .b8 alphad[32];
.global .align 4 .b8 nu2d[24];
.global .align 4 .b8 rhod[24];
.global .align 4 .b8 Strd[64];

.visible .entry _Z19init_curand_state_kP17curandStateXORWOW(
	.param .u64 .ptr .align 1 _Z19init_curand_state_kP17curandStateXORWOW_param_0
)
{
	.reg .pred 	%p<24>;
	.reg .b32 	%r<406>;
	.reg .b64 	%rd<18>;

	ld.param.u64 	%rd8, [_Z19init_curand_state_kP17curandStateXORWOW_param_0];
	cvta.to.global.u64 	%rd9, %rd8;
	mov.u32 	%r182, %ntid.x;
	mov.u32 	%r183, %ctaid.x;
	mov.u32 	%r184, %tid.x;
	mad.lo.s32 	%r185, %r182, %r183, %r184;
	cvt.s64.s32 	%rd17, %r185;
	mul.wide.s32 	%rd10, %r185, 48;
	add.s64 	%rd2, %rd9, %rd10;
	mov.b32 	%r186, 1478573778;
	mov.b32 	%r187, 716983765;
	st.global.v2.u32 	[%rd2], {%r187, %r186};
	mov.b32 	%r188, -123459836;
	mov.b32 	%r189, 1163863128;
	st.global.v2.u32 	[%rd2+8], {%r189, %r188};
	mov.b32 	%r190, 1360900310;
	mov.b32 	%r191, -589760388;
	st.global.v2.u32 	[%rd2+16], {%r191, %r190};
	setp.eq.s32 	%p1, %r185, 0;
	@%p1 bra 	$L__BB0_42;
	mov.b32 	%r312, 0;
	mov.u64 	%rd12, precalc_xorwow_matrix;
$L__BB0_2:
	and.b64  	%rd4, %rd17, 3;
	setp.eq.s64 	%p2, %rd4, 0;
	@%p2 bra 	$L__BB0_41;
	mul.wide.u32 	%rd11, %r312, 3200;
	add.s64 	%rd5, %rd12, %rd11;
	cvt.u32.u64 	%r2, %rd4;
	mov.b32 	%r313, 0;
$L__BB0_4:
	mov.b32 	%r326, 0;
	mov.u32 	%r327, %r326;
	mov.u32 	%r328, %r326;
	mov.u32 	%r329, %r326;
	mov.u32 	%r330, %r326;
	mov.u32 	%r319, %r326;
$L__BB0_5:
	mul.wide.u32 	%rd13, %r319, 4;
	add.s64 	%rd14, %rd2, %rd13;
	ld.global.u32 	%r10, [%rd14+4];
	shl.b32 	%r11, %r319, 5;
	mov.b32 	%r325, 0;
$L__BB0_6:
	.pragma "nounroll";
	shr.u32 	%r196, %r10, %r325;
	and.b32  	%r197, %r196, 1;
	setp.eq.b32 	%p3, %r197, 1;
	not.pred 	%p4, %p3;
	add.s32 	%r198, %r11, %r325;
	mul.lo.s32 	%r199, %r198, 5;
	mul.wide.u32 	%rd15, %r199, 4;
	add.s64 	%rd6, %rd5, %rd15;
	@%p4 bra 	$L__BB0_8;
	ld.global.u32 	%r200, [%rd6];
	xor.b32  	%r330, %r330, %r200;
	ld.global.u32 	%r201, [%rd6+4];
	xor.b32  	%r329, %r329, %r201;
	ld.global.u32 	%r202, [%rd6+8];
	xor.b32  	%r328, %r328, %r202;
	ld.global.u32 	%r203, [%rd6+12];
	xor.b32  	%r327, %r327, %r203;
	ld.global.u32 	%r204, [%rd6+16];
	xor.b32  	%r326, %r326, %r204;
$L__BB0_8:
	and.b32  	%r206, %r196, 2;
	setp.eq.s32 	%p5, %r206, 0;
	@%p5 bra 	$L__BB0_10;
	ld.global.u32 	%r207, [%rd6+20];
	xor.b32  	%r330, %r330, %r207;
	ld.global.u32 	%r208, [%rd6+24];
	xor.b32  	%r329, %r329, %r208;
	ld.global.u32 	%r209, [%rd6+28];
	xor.b32  	%r328, %r328, %r209;
	ld.global.u32 	%r210, [%rd6+32];
	xor.b32  	%r327, %r327, %r210;
	ld.global.u32 	%r211, [%rd6+36];
	xor.b32  	%r326, %r326, %r211;
$L__BB0_10:
	and.b32  	%r213, %r196, 4;
	setp.eq.s32 	%p6, %r213, 0;
	@%p6 bra 	$L__BB0_12;
	ld.global.u32 	%r214, [%rd6+40];
	xor.b32  	%r330, %r330, %r214;
	ld.global.u32 	%r215, [%rd6+44];
	xor.b32  	%r329, %r329, %r215;
	ld.global.u32 	%r216, [%rd6+48];
	xor.b32  	%r328, %r328, %r216;
	ld.global.u32 	%r217, [%rd6+52];
	xor.b32  	%r327, %r327, %r217;
	ld.global.u32 	%r218, [%rd6+56];
	xor.b32  	%r326, %r326, %r218;
$L__BB0_12:
	and.b32  	%r220, %r196, 8;
	setp.eq.s32 	%p7, %r220, 0;
	@%p7 bra 	$L__BB0_14;
	ld.global.u32 	%r221, [%rd6+60];
	xor.b32  	%r330, %r330, %r221;
	ld.global.u32 	%r222, [%rd6+64];
	xor.b32  	%r329, %r329, %r222;
	ld.global.u32 	%r223, [%rd6+68];
	xor.b32  	%r328, %r328, %r223;
	ld.global.u32 	%r224, [%rd6+72];
	xor.b32  	%r327, %r327, %r224;
	ld.global.u32 	%r225, [%rd6+76];
	xor.b32  	%r326, %r326, %r225;
$L__BB0_14:
	and.b32  	%r227, %r196, 16;
	setp.eq.s32 	%p8, %r227, 0;
	@%p8 bra 	$L__BB0_16;
	ld.global.u32 	%r228, [%rd6+80];
	xor.b32  	%r330, %r330, %r228;
	ld.global.u32 	%r229, [%rd6+84];
	xor.b32  	%r329, %r329, %r229;
	ld.global.u32 	%r230, [%rd6+88];
	xor.b32  	%r328, %r328, %r230;
	ld.global.u32 	%r231, [%rd6+92];
	xor.b32  	%r327, %r327, %r231;
	ld.global.u32 	%r232, [%rd6+96];
	xor.b32  	%r326, %r326, %r232;
$L__BB0_16:
	and.b32  	%r234, %r196, 32;
	setp.eq.s32 	%p9, %r234, 0;
	@%p9 bra 	$L__BB0_18;
	ld.global.u32 	%r235, [%rd6+100];
	xor.b32  	%r330, %r330, %r235;
	ld.global.u32 	%r236, [%rd6+104];
	xor.b32  	%r329, %r329, %r236;
	ld.global.u32 	%r237, [%rd6+108];
	xor.b32  	%r328, %r328, %r237;
	ld.global.u32 	%r238, [%rd6+112];
	xor.b32  	%r327, %r327, %r238;
	ld.global.u32 	%r239, [%rd6+116];
	xor.b32  	%r326, %r326, %r239;
$L__BB0_18:
	and.b32  	%r241, %r196, 64;
	setp.eq.s32 	%p10, %r241, 0;
	@%p10 bra 	$L__BB0_20;
	ld.global.u32 	%r242, [%rd6+120];
	xor.b32  	%r330, %r330, %r242;
	ld.global.u32 	%r243, [%rd6+124];
	xor.b32  	%r329, %r329, %r243;
	ld.global.u32 	%r244, [%rd6+128];
	xor.b32  	%r328, %r328, %r244;
	ld.global.u32 	%r245, [%rd6+132];
	xor.b32  	%r327, %r327, %r245;
	ld.global.u32 	%r246, [%rd6+136];
	xor.b32  	%r326, %r326, %r246;
$L__BB0_20:
	and.b32  	%r248, %r196, 128;
	setp.eq.s32 	%p11, %r248, 0;
	@%p11 bra 	$L__BB0_22;
	ld.global.u32 	%r249, [%rd6+140];
	xor.b32  	%r330, %r330, %r249;
	ld.global.u32 	%r250, [%rd6+144];
	xor.b32  	%r329, %r329, %r250;
	ld.global.u32 	%r251, [%rd6+148];
	xor.b32  	%r328, %r328, %r251;
	ld.global.u32 	%r252, [%rd6+152];
	xor.b32  	%r327, %r327, %r252;
	ld.global.u32 	%r253, [%rd6+156];
	xor.b32  	%r326, %r326, %r253;
$L__BB0_22:
	and.b32  	%r255, %r196, 256;
	setp.eq.s32 	%p12, %r255, 0;
	@%p12 bra 	$L__BB0_24;
	ld.global.u32 	%r256, [%rd6+160];
	xor.b32  	%r330, %r330, %r256;
	ld.global.u32 	%r257, [%rd6+164];
	xor.b32  	%r329, %r329, %r257;
	ld.global.u32 	%r258, [%rd6+168];
	xor.b32  	%r328, %r328, %r258;
	ld.global.u32 	%r259, [%rd6+172];
	xor.b32  	%r327, %r327, %r259;
	ld.global.u32 	%r260, [%rd6+176];
	xor.b32  	%r326, %r326, %r260;
$L__BB0_24:
	and.b32  	%r262, %r196, 512;
	setp.eq.s32 	%p13, %r262, 0;
	@%p13 bra 	$L__BB0_26;
	ld.global.u32 	%r263, [%rd6+180];
	xor.b32  	%r330, %r330, %r263;
	ld.global.u32 	%r264, [%rd6+184];
	xor.b32  	%r329, %r329, %r264;
	ld.global.u32 	%r265, [%rd6+188];
	xor.b32  	%r328, %r328, %r265;
	ld.global.u32 	%r266, [%rd6+192];
	xor.b32  	%r327, %r327, %r266;
	ld.global.u32 	%r267, [%rd6+196];
	xor.b32  	%r326, %r326, %r267;
$L__BB0_26:
	and.b32  	%r269, %r196, 1024;
	setp.eq.s32 	%p14, %r269, 0;
	@%p14 bra 	$L__BB0_28;
	ld.global.u32 	%r270, [%rd6+200];
	xor.b32  	%r330, %r330, %r270;
	ld.global.u32 	%r271, [%rd6+204];
	xor.b32  	%r329, %r329, %r271;
	ld.global.u32 	%r272, [%rd6+208];
	xor.b32  	%r328, %r328, %r272;
	ld.global.u32 	%r273, [%rd6+212];
	xor.b32  	%r327, %r327, %r273;
	ld.global.u32 	%r274, [%rd6+216];
	xor.b32  	%r326, %r326, %r274;
$L__BB0_28:
	and.b32  	%r276, %r196, 2048;
	setp.eq.s32 	%p15, %r276, 0;
	@%p15 bra 	$L__BB0_30;
	ld.global.u32 	%r277, [%rd6+220];
	xor.b32  	%r330, %r330, %r277;
	ld.global.u32 	%r278, [%rd6+224];
	xor.b32  	%r329, %r329, %r278;
	ld.global.u32 	%r279, [%rd6+228];
	xor.b32  	%r328, %r328, %r279;
	ld.global.u32 	%r280, [%rd6+232];
	xor.b32  	%r327, %r327, %r280;
	ld.global.u32 	%r281, [%rd6+236];
	xor.b32  	%r326, %r326, %r281;
$L__BB0_30:
	and.b32  	%r283, %r196, 4096;
	setp.eq.s32 	%p16, %r283, 0;
	@%p16 bra 	$L__BB0_32;
	ld.global.u32 	%r284, [%rd6+240];
	xor.b32  	%r330, %r330, %r284;
	ld.global.u32 	%r285, [%rd6+244];
	xor.b32  	%r329, %r329, %r285;
	ld.global.u32 	%r286, [%rd6+248];
	xor.b32  	%r328, %r328, %r286;
	ld.global.u32 	%r287, [%rd6+252];
	xor.b32  	%r327, %r327, %r287;
	ld.global.u32 	%r288, [%rd6+256];
	xor.b32  	%r326, %r326, %r288;
$L__BB0_32:
	and.b32  	%r290, %r196, 8192;
	setp.eq.s32 	%p17, %r290, 0;
	@%p17 bra 	$L__BB0_34;
	ld.global.u32 	%r291, [%rd6+260];
	xor.b32  	%r330, %r330, %r291;
	ld.global.u32 	%r292, [%rd6+264];
	xor.b32  	%r329, %r329, %r292;
	ld.global.u32 	%r293, [%rd6+268];
	xor.b32  	%r328, %r328, %r293;
	ld.global.u32 	%r294, [%rd6+272];
	xor.b32  	%r327, %r327, %r294;
	ld.global.u32 	%r295, [%rd6+276];
	xor.b32  	%r326, %r326, %r295;
$L__BB0_34:
	and.b32  	%r297, %r196, 16384;
	setp.eq.s32 	%p18, %r297, 0;
	@%p18 bra 	$L__BB0_36;
	ld.global.u32 	%r298, [%rd6+280];
	xor.b32  	%r330, %r330, %r298;
	ld.global.u32 	%r299, [%rd6+284];
	xor.b32  	%r329, %r329, %r299;
	ld.global.u32 	%r300, [%rd6+288];
	xor.b32  	%r328, %r328, %r300;
	ld.global.u32 	%r301, [%rd6+292];
	xor.b32  	%r327, %r327, %r301;
	ld.global.u32 	%r302, [%rd6+296];
	xor.b32  	%r326, %r326, %r302;
$L__BB0_36:
	and.b32  	%r304, %r196, 32768;
	setp.eq.s32 	%p19, %r304, 0;
	@%p19 bra 	$L__BB0_38;
	ld.global.u32 	%r305, [%rd6+300];
	xor.b32  	%r330, %r330, %r305;
	ld.global.u32 	%r306, [%rd6+304];
	xor.b32  	%r329, %r329, %r306;
	ld.global.u32 	%r307, [%rd6+308];
	xor.b32  	%r328, %r328, %r307;
	ld.global.u32 	%r308, [%rd6+312];
	xor.b32  	%r327, %r327, %r308;
	ld.global.u32 	%r309, [%rd6+316];
	xor.b32  	%r326, %r326, %r309;
$L__BB0_38:
	add.s32 	%r325, %r325, 16;
	setp.ne.s32 	%p20, %r325, 32;
	@%p20 bra 	$L__BB0_6;
	mad.lo.s32 	%r310, %r319, -31, %r11;
	add.s32 	%r319, %r310, 1;
	setp.ne.s32 	%p21, %r319, 5;
	@%p21 bra 	$L__BB0_5;
	st.global.u32 	[%rd2+4], %r330;
	st.global.u32 	[%rd2+8], %r329;
	st.global.u32 	[%rd2+12], %r328;
	st.global.u32 	[%rd2+16], %r327;
	st.global.u32 	[%rd2+20], %r326;
	add.s32 	%r313, %r313, 1;
	setp.lt.u32 	%p22, %r313, %r2;
	@%p22 bra 	$L__BB0_4;
$L__BB0_41:
	shr.u64 	%rd7, %rd17, 2;
	add.s32 	%r312, %r312, 1;
	setp.gt.u64 	%p23, %rd17, 3;
	mov.u64 	%rd17, %rd7;
	@%p23 bra 	$L__BB0_2;
$L__BB0_42:
	mov.b32 	%r311, 0;
	st.global.v2.u32 	[%rd2+24], {%r311, %r311};
	st.global.u32 	[%rd2+32], %r311;
	mov.b64 	%rd16, 0;
	st.global.u64 	[%rd2+40], %rd16;
	ret;

}
	// .globl	_Z4MC_kffiP17curandStateXORWOWPfPi
.visible .entry _Z4MC_kffiP17curandStateXORWOWPfPi(
	.param .f32 _Z4MC_kffiP17curandStateXORWOWPfPi_param_0,
	.param .f32 _Z4MC_kffiP17curandStateXORWOWPfPi_param_1,
	.param .u32 _Z4MC_kffiP17curandStateXORWOWPfPi_param_2,
	.param .u64 .ptr .align 1 _Z4MC_kffiP17curandStateXORWOWPfPi_param_3,
	.param .u64 .ptr .align 1 _Z4MC_kffiP17curandStateXORWOWPfPi_param_4,
	.param .u64 .ptr .align 1 _Z4MC_kffiP17curandStateXORWOWPfPi_param_5
)
{
	.reg .pred 	%p<13>;
	.reg .b32 	%r<123>;
	.reg .b32 	%f<163>;
	.reg .b64 	%rd<33>;
	.reg .b64 	%fd<2>;

	ld.param.f32 	%f43, [_Z4MC_kffiP17curandStateXORWOWPfPi_param_0];
	ld.param.f32 	%f44, [_Z4MC_kffiP17curandStateXORWOWPfPi_param_1];
	ld.param.u32 	%r45, [_Z4MC_kffiP17curandStateXORWOWPfPi_param_2];
	ld.param.u64 	%rd4, [_Z4MC_kffiP17curandStateXORWOWPfPi_param_3];
	cvta.to.global.u64 	%rd5, %rd4;
	mov.u32 	%r47, %ntid.x;
	mov.u32 	%r48, %ctaid.x;
	mov.u32 	%r49, %tid.x;
	mad.lo.s32 	%r1, %r47, %r48, %r49;
	mul.wide.s32 	%rd6, %r1, 48;
	add.s64 	%rd1, %rd5, %rd6;
	ld.global.v2.u32 	{%r119, %r118}, [%rd1];
	ld.global.v2.u32 	{%r117, %r116}, [%rd1+8];
	ld.global.v2.u32 	{%r120, %r121}, [%rd1+16];
	ld.global.v2.u32 	{%r8, %r9}, [%rd1+24];
	ld.global.f32 	%f1, [%rd1+32];
	ld.global.f64 	%fd1, [%rd1+40];
	mul.hi.s32 	%r50, %r1, 424194301;
	shr.u32 	%r51, %r50, 31;
	shr.s32 	%r52, %r50, 10;
	add.s32 	%r53, %r52, %r51;
	mul.wide.s32 	%rd7, %r53, 4;
	mov.u64 	%rd8, Strd;
	add.s64 	%rd9, %rd8, %rd7;
	ld.global.f32 	%f2, [%rd9];
	mad.lo.s32 	%r54, %r53, -10368, %r1;
	mul.hi.s32 	%r55, %r54, 1272582903;
	shr.u32 	%r56, %r55, 31;
	shr.s32 	%r57, %r55, 9;
	add.s32 	%r58, %r57, %r56;
	mul.wide.s32 	%rd10, %r58, 4;
	mov.u64 	%rd11, md;
	add.s64 	%rd12, %rd11, %rd10;
	ld.global.f32 	%f3, [%rd12];
	mad.lo.s32 	%r59, %r58, -1728, %r54;
	mul.hi.s32 	%r60, %r59, 1272582903;
	shr.u32 	%r61, %r60, 31;
	shr.s32 	%r62, %r60, 6;
	add.s32 	%r63, %r62, %r61;
	mul.wide.s32 	%rd13, %r63, 4;
	mov.u64 	%rd14, alphad;
	add.s64 	%rd15, %rd14, %rd13;
	ld.global.f32 	%f4, [%rd15];
	mad.lo.s32 	%r64, %r63, -216, %r59;
	mul.hi.s32 	%r65, %r64, 954437177;
	shr.u32 	%r66, %r65, 31;
	shr.s32 	%r67, %r65, 3;
	add.s32 	%r68, %r67, %r66;
	add.f32 	%f46, %f4, %f4;
	mul.wide.s32 	%rd16, %r68, 4;
	mov.u64 	%rd17, nu2d;
	add.s64 	%rd18, %rd17, %rd16;
	ld.global.f32 	%f47, [%rd18];
	mul.f32 	%f48, %f46, %f47;
	sqrt.rn.f32 	%f5, %f48;
	mad.lo.s32 	%r69, %r68, -36, %r64;
	mul.hi.s32 	%r70, %r69, 715827883;
	shr.u32 	%r71, %r70, 31;
	add.s32 	%r72, %r70, %r71;
	mul.wide.s32 	%rd19, %r72, 4;
	mov.u64 	%rd20, rhod;
	add.s64 	%rd21, %rd20, %rd19;
	ld.global.f32 	%f6, [%rd21];
	mad.lo.s32 	%r10, %r72, -6, %r69;
	setp.lt.s32 	%p1, %r45, 1;
	mov.f32 	%f161, 0f00000000;
	mov.b32 	%r122, 0;
	mov.f32 	%f162, %f161;
	@%p1 bra 	$L__BB1_14;
	fma.rn.f32 	%f49, %f3, 0f3BBB989D, 0f3F000000;
	cvt.sat.f32.f32 	%f50, %f49;
	mov.f32 	%f51, 0f4B400001;
	mov.f32 	%f52, 0f437C0000;
	fma.rm.f32 	%f53, %f50, %f52, %f51;
	setp.leu.f32 	%p2, %f44, 0f00000000;
	add.f32 	%f54, %f53, 0fCB40007F;
	neg.f32 	%f55, %f54;
	fma.rn.f32 	%f56, %f3, 0f3FB8AA3B, %f55;
	fma.rn.f32 	%f57, %f3, 0f32A57060, %f56;
	ex2.approx.ftz.f32 	%f58, %f57;
	mov.b32 	%r73, %f53;
	shl.b32 	%r74, %r73, 23;
	mov.b32 	%f59, %r74;
	mul.f32 	%f60, %f58, %f59;
	mov.f32 	%f61, 0f3F800000;
	sub.f32 	%f62, %f61, %f60;
	mul.f32 	%f7, %f5, %f62;
	cvt.rn.f32.u32 	%f8, %r45;
	@%p2 bra 	$L__BB1_8;
	mul.f32 	%f81, %f6, %f6;
	mov.f32 	%f82, 0f3F800000;
	sub.f32 	%f83, %f82, %f81;
	mul.wide.s32 	%rd22, %r10, 4;
	mov.u64 	%rd23, Y0d;
	add.s64 	%rd24, %rd23, %rd22;
	ld.global.f32 	%f9, [%rd24];
	sqrt.rn.f32 	%f10, %f83;
	mul.f32 	%f11, %f43, %f43;
	mul.f32 	%f12, %f43, %f7;
	mov.f32 	%f162, 0f00000000;
	mov.b32 	%r99, 0;
	mov.f32 	%f161, %f162;
	mov.u32 	%r122, %r99;
$L__BB1_3:
	mov.f32 	%f150, 0f00000000;
	mov.f32 	%f149, 0f3F800000;
	mov.f32 	%f148, %f9;
	mov.u32 	%r110, %r117;
	mov.u32 	%r112, %r118;
$L__BB1_4:
	mov.u32 	%r118, %r116;
	mov.u32 	%r117, %r120;
	mov.u32 	%r116, %r121;
	shr.u32 	%r77, %r112, 2;
	xor.b32  	%r78, %r77, %r112;
	shl.b32 	%r79, %r116, 4;
	shl.b32 	%r80, %r78, 1;
	xor.b32  	%r81, %r80, %r79;
	xor.b32  	%r82, %r81, %r78;
	xor.b32  	%r120, %r82, %r116;
	add.s32 	%r83, %r119, %r120;
	add.s32 	%r84, %r83, 362437;
	shr.u32 	%r85, %r110, 2;
	xor.b32  	%r86, %r85, %r110;
	shl.b32 	%r87, %r120, 4;
	shl.b32 	%r88, %r86, 1;
	xor.b32  	%r89, %r88, %r87;
	xor.b32  	%r90, %r89, %r86;
	xor.b32  	%r121, %r90, %r120;
	add.s32 	%r119, %r119, 724874;
	add.s32 	%r91, %r121, %r119;
	cvt.rn.f32.u32 	%f86, %r84;
	fma.rn.f32 	%f87, %f86, 0f2F800000, 0f2F000000;
	cvt.rn.f32.u32 	%f88, %r91;
	fma.rn.f32 	%f89, %f88, 0f30C90FDB, 0f30490FDB;
	setp.lt.f32 	%p7, %f87, 0f00800000;
	mul.f32 	%f90, %f87, 0f4B000000;
	selp.f32 	%f91, %f90, %f87, %p7;
	selp.f32 	%f92, 0fC1B80000, 0f00000000, %p7;
	mov.b32 	%r92, %f91;
	add.s32 	%r93, %r92, -1059760811;
	and.b32  	%r94, %r93, -8388608;
	sub.s32 	%r95, %r92, %r94;
	mov.b32 	%f93, %r95;
	cvt.rn.f32.s32 	%f94, %r94;
	fma.rn.f32 	%f95, %f94, 0f34000000, %f92;
	add.f32 	%f96, %f93, 0fBF800000;
	fma.rn.f32 	%f97, %f96, 0fBE055027, 0f3E1039F6;
	fma.rn.f32 	%f98, %f97, %f96, 0fBDF8CDCC;
	fma.rn.f32 	%f99, %f98, %f96, 0f3E0F2955;
	fma.rn.f32 	%f100, %f99, %f96, 0fBE2AD8B9;
	fma.rn.f32 	%f101, %f100, %f96, 0f3E4CED0B;
	fma.rn.f32 	%f102, %f101, %f96, 0fBE7FFF22;
	fma.rn.f32 	%f103, %f102, %f96, 0f3EAAAA78;
	fma.rn.f32 	%f104, %f103, %f96, 0fBF000000;
	mul.f32 	%f105, %f96, %f104;
	fma.rn.f32 	%f106, %f105, %f96, %f96;
	fma.rn.f32 	%f107, %f95, 0f3F317218, %f106;
	setp.gt.u32 	%p8, %r92, 2139095039;
	fma.rn.f32 	%f108, %f91, 0f7F800000, 0f7F800000;
	selp.f32 	%f109, %f108, %f107, %p8;
	setp.eq.f32 	%p9, %f91, 0f00000000;
	mul.f32 	%f110, %f109, 0fC0000000;
	selp.f32 	%f111, 0f7F800000, %f110, %p9;
	sqrt.rn.f32 	%f112, %f111;
	sin.approx.f32 	%f113, %f89;
	cos.approx.f32 	%f114, %f89;
	mul.f32 	%f115, %f112, %f113;
	mul.f32 	%f116, %f112, %f114;
	fma.rn.f32 	%f117, %f148, 0f3BBB989D, 0f3F000000;
	cvt.sat.f32.f32 	%f118, %f117;
	mov.f32 	%f119, 0f4B400001;
	mov.f32 	%f120, 0f437C0000;
	fma.rm.f32 	%f121, %f118, %f120, %f119;
	add.f32 	%f122, %f121, 0fCB40007F;
	neg.f32 	%f123, %f122;
	fma.rn.f32 	%f124, %f148, 0f3FB8AA3B, %f123;
	fma.rn.f32 	%f125, %f148, 0f32A57060, %f124;
	mov.b32 	%r96, %f121;
	shl.b32 	%r97, %r96, 23;
	mov.b32 	%f126, %r97;
	ex2.approx.ftz.f32 	%f127, %f125;
	mul.f32 	%f128, %f127, %f126;
	mul.f32 	%f129, %f115, %f128;
	fma.rn.f32 	%f130, %f43, %f129, 0f3F800000;
	mul.f32 	%f149, %f149, %f130;
	mul.f32 	%f131, %f116, %f10;
	fma.rn.f32 	%f132, %f6, %f115, %f131;
	sub.f32 	%f133, %f3, %f148;
	mul.f32 	%f134, %f4, %f133;
	mul.f32 	%f135, %f43, %f134;
	fma.rn.f32 	%f136, %f43, %f135, %f148;
	fma.rn.f32 	%f148, %f12, %f132, %f136;
	add.f32 	%f150, %f11, %f150;
	setp.lt.f32 	%p10, %f150, %f44;
	mov.u32 	%r110, %r117;
	mov.u32 	%r112, %r118;
	@%p10 bra 	$L__BB1_4;
	setp.lt.f32 	%p11, %f149, 0f41400000;
	@%p11 bra 	$L__BB1_6;
	bra.uni 	$L__BB1_7;
$L__BB1_6:
	sub.f32 	%f137, %f149, %f2;
	max.f32 	%f138, %f137, 0f00000000;
	div.rn.f32 	%f139, %f138, %f8;
	add.f32 	%f161, %f161, %f139;
	mul.f32 	%f140, %f139, %f139;
	fma.rn.f32 	%f162, %f140, %f8, %f162;
	add.s32 	%r122, %r122, 1;
$L__BB1_7:
	add.s32 	%r99, %r99, 1;
	setp.eq.s32 	%p12, %r99, %r45;
	@%p12 bra 	$L__BB1_14;
	bra.uni 	$L__BB1_3;
$L__BB1_8:
	and.b32  	%r31, %r45, 3;
	setp.lt.u32 	%p3, %r45, 4;
	mov.f32 	%f162, 0f00000000;
	mov.f32 	%f161, %f162;
	@%p3 bra 	$L__BB1_11;
	mov.f32 	%f66, 0f3F800000;
	sub.f32 	%f67, %f66, %f2;
	max.f32 	%f68, %f67, 0f00000000;
	div.rn.f32 	%f25, %f68, %f8;
	mul.f32 	%f69, %f25, %f25;
	mul.f32 	%f26, %f69, %f8;
	and.b32  	%r75, %r45, 2147483644;
	neg.s32 	%r114, %r75;
	mov.f32 	%f162, 0f00000000;
$L__BB1_10:
	add.f32 	%f70, %f161, %f25;
	add.f32 	%f71, %f162, %f26;
	add.f32 	%f72, %f70, %f25;
	add.f32 	%f73, %f71, %f26;
	add.f32 	%f74, %f72, %f25;
	add.f32 	%f75, %f73, %f26;
	add.f32 	%f161, %f74, %f25;
	add.f32 	%f162, %f75, %f26;
	add.s32 	%r114, %r114, 4;
	setp.ne.s32 	%p4, %r114, 0;
	@%p4 bra 	$L__BB1_10;
$L__BB1_11:
	setp.eq.s32 	%p5, %r31, 0;
	mov.u32 	%r122, %r45;
	@%p5 bra 	$L__BB1_14;
	mov.f32 	%f76, 0f3F800000;
	sub.f32 	%f77, %f76, %f2;
	max.f32 	%f78, %f77, 0f00000000;
	div.rn.f32 	%f35, %f78, %f8;
	mul.f32 	%f79, %f35, %f35;
	mul.f32 	%f36, %f79, %f8;
	neg.s32 	%r115, %r31;
$L__BB1_13:
	.pragma "nounroll";
	add.f32 	%f161, %f161, %f35;
	add.f32 	%f162, %f162, %f36;
	add.s32 	%r115, %r115, 1;
	setp.ne.s32 	%p6, %r115, 0;
	mov.u32 	%r122, %r45;
	@%p6 bra 	$L__BB1_13;
$L__BB1_14:
	ld.param.u64 	%rd32, [_Z4MC_kffiP17curandStateXORWOWPfPi_param_5];
	ld.param.u64 	%rd31, [_Z4MC_kffiP17curandStateXORWOWPfPi_param_4];
	cvta.to.global.u64 	%rd25, %rd31;
	cvta.to.global.u64 	%rd26, %rd32;
	cvt.rn.f32.s32 	%f141, %r45;
	cvt.rn.f32.s32 	%f142, %r122;
	div.rn.f32 	%f143, %f141, %f142;
	mul.f32 	%f144, %f161, %f143;
	shl.b32 	%r98, %r1, 1;
	mul.wide.s32 	%rd27, %r98, 4;
	add.s64 	%rd28, %rd25, %rd27;
	st.global.f32 	[%rd28], %f144;
	mul.f32 	%f145, %f162, %f143;
	st.global.f32 	[%rd28+4], %f145;
	mul.wide.s32 	%rd29, %r1, 4;
	add.s64 	%rd30, %rd26, %rd29;
	st.global.u32 	[%rd30], %r122;
	st.global.v2.u32 	[%rd1], {%r119, %r118};
	st.global.v2.u32 	[%rd1+8], {%r117, %r116};
	st.global.v2.u32 	[%rd1+16], {%r120, %r121};
	st.global.v2.u32 	[%rd1+24], {%r8, %r9};
	st.global.f32 	[%rd1+32], %f1;
	st.global.f64 	[%rd1+40], %fd1;
	ret;

}


// ===== COMPILED SASS (sm_100) =====

	.target	sm_100

	.elftype	@"ET_EXEC"


//--------------------- .note.nv.tkinfo           --------------------------
	.section	.note.nv.tkinfo,"",@"SHT_NOTE"
	.sectionflags	@"SHF_NOTE_NV_TKINFO"
	.tkinfo
        /*0018*/ 	.word	0x00000002
        /*0030*/ 	.string	""
        /*0030*/ 	.string	"ptxas"
        /*0030*/ 	.string	"Cuda compilation tools, release 13.0, V13.0.88"
        /*0030*/ 	.string	"Build cuda_13.0.r13.0/compiler.36424714_0"
        /*0030*/ 	.string	"-arch sm_100 -m 64 "



//--------------------- .note.nv.cuinfo           --------------------------
	.section	.note.nv.cuinfo,"",@"SHT_NOTE"
	.sectionflags	@"SHF_NOTE_NV_CUINFO"
        /*0018*/ 	.short	0x0002
        /*001a*/ 	.short	0x0064
        /*001c*/ 	.short	0x0082
	.zero		2


//--------------------- .nv.info                  --------------------------
	.section	.nv.info,"",@"SHT_CUDA_INFO"
	.align	4


	//----- nvinfo : EIATTR_REGCOUNT
	.align		4
        /*0000*/ 	.byte	0x04, 0x2f
        /*0002*/ 	.short	(.L_16 - .L_15)
	.align		4
.L_15:
        /*0004*/ 	.word	index@(_Z19init_curand_state_kP17curandStateXORWOW)
        /*0008*/ 	.word	0x0000001f


	//----- nvinfo : EIATTR_FRAME_SIZE
	.align		4
.L_16:
        /*000c*/ 	.byte	0x04, 0x11
        /*000e*/ 	.short	(.L_18 - .L_17)
	.align		4
.L_17:
        /*0010*/ 	.word	index@(_Z19init_curand_state_kP17curandStateXORWOW)
        /*0014*/ 	.word	0x00000000


	//----- nvinfo : EIATTR_REGCOUNT
	.align		4
.L_18:
        /*0018*/ 	.byte	0x04, 0x2f
        /*001a*/ 	.short	(.L_20 - .L_19)
	.align		4
.L_19:
        /*001c*/ 	.word	index@(_Z4MC_kffiP17curandStateXORWOWPfPi)
        /*0020*/ 	.word	0x00000028


	//----- nvinfo : EIATTR_FRAME_SIZE
	.align		4
.L_20:
        /*0024*/ 	.byte	0x04, 0x11
        /*0026*/ 	.short	(.L_22 - .L_21)
	.align		4
.L_21:
        /*0028*/ 	.word	index@($__internal_1_$__cuda_sm3x_div_rn_noftz_f32_slowpath)
        /*002c*/ 	.word	0x00000000


	//----- nvinfo : EIATTR_FRAME_SIZE
	.align		4
.L_22:
        /*0030*/ 	.byte	0x04, 0x11
        /*0032*/ 	.short	(.L_24 - .L_23)
	.align		4
.L_23:
        /*0034*/ 	.word	index@($__internal_0_$__cuda_sm20_sqrt_rn_f32_slowpath)
        /*0038*/ 	.word	0x00000000


	//----- nvinfo : EIATTR_FRAME_SIZE
	.align		4
.L_24:
        /*003c*/ 	.byte	0x04, 0x11
        /*003e*/ 	.short	(.L_26 - .L_25)
	.align		4
.L_25:
        /*0040*/ 	.word	index@(_Z4MC_kffiP17curandStateXORWOWPfPi)
        /*0044*/ 	.word	0x00000000


	//----- nvinfo : EIATTR_MIN_STACK_SIZE
	.align		4
.L_26:
        /*0048*/ 	.byte	0x04, 0x12
        /*004a*/ 	.short	(.L_28 - .L_27)
	.align		4
.L_27:
        /*004c*/ 	.word	index@(_Z4MC_kffiP17curandStateXORWOWPfPi)
        /*0050*/ 	.word	0x00000000


	//----- nvinfo : EIATTR_MIN_STACK_SIZE
	.align		4
.L_28:
        /*0054*/ 	.byte	0x04, 0x12
        /*0056*/ 	.short	(.L_30 - .L_29)
	.align		4
.L_29:
        /*0058*/ 	.word	index@(_Z19init_curand_state_kP17curandStateXORWOW)
        /*005c*/ 	.word	0x00000000
.L_30:


//--------------------- .nv.compat                --------------------------
	.section	.nv.compat,"",@"SHT_CUDA_COMPAT_INFO"
	.align	4
        /*0000*/ 	.byte	0x02, 0x09, 0x00, 0x00, 0x02, 0x02, 0x01, 0x00, 0x02, 0x05, 0x05, 0x00, 0x03, 0x07, 0x01, 0x01
        /*0010*/ 	.byte	0x02, 0x03, 0x00, 0x00, 0x02, 0x06, 0x01, 0x00, 0x04, 0x0b, 0x08, 0x00, 0x01, 0x00, 0x00, 0x00
        /*0020*/ 	.byte	0x00, 0x00, 0x00, 0x00


//--------------------- .nv.info._Z4MC_kffiP17curandStateXORWOWPfPi --------------------------
	.section	.nv.info._Z4MC_kffiP17curandStateXORWOWPfPi,"",@"SHT_CUDA_INFO"
	.sectionflags	@""
	.align	4


	//----- nvinfo : EIATTR_CUDA_API_VERSION
	.align		4
        /*0000*/ 	.byte	0x04, 0x37
        /*0002*/ 	.short	(.L_32 - .L_31)
.L_31:
        /*0004*/ 	.word	0x00000082


	//----- nvinfo : EIATTR_KPARAM_INFO
	.align		4
.L_32:
        /*0008*/ 	.byte	0x04, 0x17
        /*000a*/ 	.short	(.L_34 - .L_33)
.L_33:
        /*000c*/ 	.word	0x00000000
        /*0010*/ 	.short	0x0005
        /*0012*/ 	.short	0x0020
        /*0014*/ 	.byte	0x00, 0xf5, 0x21, 0x00


	//----- nvinfo : EIATTR_KPARAM_INFO
	.align		4
.L_34:
        /*0018*/ 	.byte	0x04, 0x17
        /*001a*/ 	.short	(.L_36 - .L_35)
.L_35:
        /*001c*/ 	.word	0x00000000
        /*0020*/ 	.short	0x0004
        /*0022*/ 	.short	0x0018
        /*0024*/ 	.byte	0x00, 0xf5, 0x21, 0x00


	//----- nvinfo : EIATTR_KPARAM_INFO
	.align		4
.L_36:
        /*0028*/ 	.byte	0x04, 0x17
        /*002a*/ 	.short	(.L_38 - .L_37)
.L_37:
        /*002c*/ 	.word	0x00000000
        /*0030*/ 	.short	0x0003
        /*0032*/ 	.short	0x0010
        /*0034*/ 	.byte	0x00, 0xf5, 0x21, 0x00


	//----- nvinfo : EIATTR_KPARAM_INFO
	.align		4
.L_38:
        /*0038*/ 	.byte	0x04, 0x17
        /*003a*/ 	.short	(.L_40 - .L_39)
.L_39:
        /*003c*/ 	.word	0x00000000
        /*0040*/ 	.short	0x0002
        /*0042*/ 	.short	0x0008
        /*0044*/ 	.byte	0x00, 0xf0, 0x11, 0x00


	//----- nvinfo : EIATTR_KPARAM_INFO
	.align		4
.L_40:
        /*0048*/ 	.byte	0x04, 0x17
        /*004a*/ 	.short	(.L_42 - .L_41)
.L_41:
        /*004c*/ 	.word	0x00000000
        /*0050*/ 	.short	0x0001
        /*0052*/ 	.short	0x0004
        /*0054*/ 	.byte	0x00, 0xf0, 0x11, 0x00


	//----- nvinfo : EIATTR_KPARAM_INFO
	.align		4
.L_42:
        /*0058*/ 	.byte	0x04, 0x17
        /*005a*/ 	.short	(.L_44 - .L_43)
.L_43:
        /*005c*/ 	.word	0x00000000
        /*0060*/ 	.short	0x0000
        /*0062*/ 	.short	0x0000
        /*0064*/ 	.byte	0x00, 0xf0, 0x11, 0x00


	//----- nvinfo : EIATTR_SPARSE_MMA_MASK
	.align		4
.L_44:
        /*0068*/ 	.byte	0x03, 0x50
        /*006a*/ 	.short	0x0000


	//----- nvinfo : EIATTR_MAXREG_COUNT
	.align		4
        /*006c*/ 	.byte	0x03, 0x1b
        /*006e*/ 	.short	0x00ff


	//----- nvinfo : EIATTR_MERCURY_ISA_VERSION
	.align		4
        /*0070*/ 	.byte	0x03, 0x5f
        /*0072*/ 	.short	0x0101


	//----- nvinfo : EIATTR_VRC_CTA_INIT_COUNT
	.align		4
        /*0074*/ 	.byte	0x02, 0x4a
	.zero		1
	.zero		1


	//----- nvinfo : EIATTR_EXIT_INSTR_OFFSETS
	.align		4
        /*0078*/ 	.byte	0x04, 0x1c
        /*007a*/ 	.short	(.L_46 - .L_45)


	//   ....[0]....
.L_45:
        /*007c*/ 	.word	0x00001920


	//----- nvinfo : EIATTR_CRS_STACK_SIZE
	.align		4
.L_46:
        /*0080*/ 	.byte	0x04, 0x1e
        /*0082*/ 	.short	(.L_48 - .L_47)
.L_47:
        /*0084*/ 	.word	0x00000000


	//----- nvinfo : EIATTR_CBANK_PARAM_SIZE
	.align		4
.L_48:
        /*0088*/ 	.byte	0x03, 0x19
        /*008a*/ 	.short	0x0028


	//----- nvinfo : EIATTR_PARAM_CBANK
	.align		4
        /*008c*/ 	.byte	0x04, 0x0a
        /*008e*/ 	.short	(.L_50 - .L_49)
	.align		4
.L_49:
        /*0090*/ 	.word	index@(.nv.constant0._Z4MC_kffiP17curandStateXORWOWPfPi)
        /*0094*/ 	.short	0x0380
        /*0096*/ 	.short	0x0028


	//----- nvinfo : EIATTR_SW_WAR
	.align		4
.L_50:
        /*0098*/ 	.byte	0x04, 0x36
        /*009a*/ 	.short	(.L_52 - .L_51)
.L_51:
        /*009c*/ 	.word	0x00000008
.L_52:


//--------------------- .nv.info._Z19init_curand_state_kP17curandStateXORWOW --------------------------
	.section	.nv.info._Z19init_curand_state_kP17curandStateXORWOW,"",@"SHT_CUDA_INFO"
	.sectionflags	@""
	.align	4


	//----- nvinfo : EIATTR_CUDA_API_VERSION
	.align		4
        /*0000*/ 	.byte	0x04, 0x37
        /*0002*/ 	.short	(.L_54 - .L_53)
.L_53:
        /*0004*/ 	.word	0x00000082


	//----- nvinfo : EIATTR_KPARAM_INFO
	.align		4
.L_54:
        /*0008*/ 	.byte	0x04, 0x17
        /*000a*/ 	.short	(.L_56 - .L_55)
.L_55:
        /*000c*/ 	.word	0x00000000
        /*0010*/ 	.short	0x0000
        /*0012*/ 	.short	0x0000
        /*0014*/ 	.byte	0x00, 0xf5, 0x21, 0x00


	//----- nvinfo : EIATTR_SPARSE_MMA_MASK
	.align		4
.L_56:
        /*0018*/ 	.byte	0x03, 0x50
        /*001a*/ 	.short	0x0000


	//----- nvinfo : EIATTR_MAXREG_COUNT
	.align		4
        /*001c*/ 	.byte	0x03, 0x1b
        /*001e*/ 	.short	0x00ff


	//----- nvinfo : EIATTR_MERCURY_ISA_VERSION
	.align		4
        /*0020*/ 	.byte	0x03, 0x5f
        /*0022*/ 	.short	0x0101


	//----- nvinfo : EIATTR_VRC_CTA_INIT_COUNT
	.align		4
        /*0024*/ 	.byte	0x02, 0x4a
	.zero		1
	.zero		1


	//----- nvinfo : EIATTR_EXIT_INSTR_OFFSETS
	.align		4
        /*0028*/ 	.byte	0x04, 0x1c
        /*002a*/ 	.short	(.L_58 - .L_57)


	//   ....[0]....
.L_57:
        /*002c*/ 	.word	0x00000e80


	//----- nvinfo : EIATTR_CRS_STACK_SIZE
	.align		4
.L_58:
        /*0030*/ 	.byte	0x04, 0x1e
        /*0032*/ 	.short	(.L_60 - .L_59)
.L_59:
        /*0034*/ 	.word	0x00000000


	//----- nvinfo : EIATTR_CBANK_PARAM_SIZE
	.align		4
.L_60:
        /*0038*/ 	.byte	0x03, 0x19
        /*003a*/ 	.short	0x0008


	//----- nvinfo : EIATTR_PARAM_CBANK
	.align		4
        /*003c*/ 	.byte	0x04, 0x0a
        /*003e*/ 	.short	(.L_62 - .L_61)
	.align		4
.L_61:
        /*0040*/ 	.word	index@(.nv.constant0._Z19init_curand_state_kP17curandStateXORWOW)
        /*0044*/ 	.short	0x0380
        /*0046*/ 	.short	0x0008


	//----- nvinfo : EIATTR_SW_WAR
	.align		4
.L_62:
        /*0048*/ 	.byte	0x04, 0x36
        /*004a*/ 	.short	(.L_64 - .L_63)
.L_63:
        /*004c*/ 	.word	0x00000008
.L_64:


//--------------------- .nv.callgraph             --------------------------
	.section	.nv.callgraph,"",@"SHT_CUDA_CALLGRAPH"
	.align	4
	.sectionentsize	8
	.align		4
        /*0000*/ 	.word	0x00000000
	.align		4
        /*0004*/ 	.word	0xffffffff
	.align		4
        /*0008*/ 	.word	0x00000000
	.align		4
        /*000c*/ 	.word	0xfffffffe
	.align		4
        /*0010*/ 	.word	0x00000000
	.align		4
        /*0014*/ 	.word	0xfffffffd
	.align		4
        /*0018*/ 	.word	0x00000000
	.align		4
        /*001c*/ 	.word	0xfffffffc


//--------------------- .nv.constant4             --------------------------
	.section	.nv.constant4,"a",@progbits
	.align	8
	.align		8
.nv.constant4:
        /*0000*/ 	.dword	precalc_xorwow_matrix
	.align		8
        /*0008*/ 	.dword	precalc_xorwow_offset_matrix
	.align		8
        /*0010*/ 	.dword	mrg32k3aM1
	.align		8
        /*0018*/ 	.dword	mrg32k3aM2
	.align		8
        /*0020*/ 	.dword	mrg32k3aM1SubSeq
	.align		8
        /*0028*/ 	.dword	mrg32k3aM2SubSeq
	.align		8
        /*0030*/ 	.dword	mrg32k3aM1Seq
	.align		8
        /*0038*/ 	.dword	mrg32k3aM2Seq
	.align		8
        /*0040*/ 	.dword	Y0d
	.align		8
        /*0048*/ 	.dword	md
	.align		8
        /*0050*/ 	.dword	alphad
	.align		8
        /*0058*/ 	.dword	nu2d
	.align		8
        /*0060*/ 	.dword	rhod
	.align		8
        /*0068*/ 	.dword	Strd


//--------------------- .nv.constant3             --------------------------
	.section	.nv.constant3,"a",@progbits
	.align	8
.nv.constant3:
	.type		__cr_lgamma_table,@object
	.size		__cr_lgamma_table,(.L_8 - __cr_lgamma_table)
__cr_lgamma_table:
        /*0000*/ 	.byte	0x00, 0x00, 0x00, 0x00, 0x00, 0x00, 0x00, 0x00, 0x00, 0x00, 0x00, 0x00, 0x00, 0x00, 0x00, 0x00
        /*0010*/ 	.byte	0xef, 0x39, 0xfa, 0xfe, 0x42, 0x2e, 0xe6, 0x3f, 0x02, 0x20, 0x2a, 0xfa, 0x0b, 0xab, 0xfc, 0x3f
        /*0020*/ 	.byte	0xf9, 0x2c, 0x92, 0x7c, 0xa7, 0x6c, 0x09, 0x40, 0xc9, 0x79, 0x44, 0x3c, 0x64, 0x26, 0x13, 0x40
        /*0030*/ 	.byte	0xca, 0x01, 0xcf, 0x3a, 0x27, 0x51, 0x1a, 0x40, 0x30, 0xcc, 0x2d, 0xf3, 0xe1, 0x0c, 0x21, 0x40
        /*0040*/ 	.byte	0x0d, 0xb7, 0xfc, 0x82, 0x8e, 0x35, 0x25, 0x40
.L_8:


//--------------------- .text._Z4MC_kffiP17curandStateXORWOWPfPi --------------------------
	.section	.text._Z4MC_kffiP17curandStateXORWOWPfPi,"ax",@progbits
	.align	128
        .global         _Z4MC_kffiP17curandStateXORWOWPfPi
        .type           _Z4MC_kffiP17curandStateXORWOWPfPi,@function
        .size           _Z4MC_kffiP17curandStateXORWOWPfPi,(.L_x_53 - _Z4MC_kffiP17curandStateXORWOWPfPi)
        .other          _Z4MC_kffiP17curandStateXORWOWPfPi,@"STO_CUDA_ENTRY STV_DEFAULT"
_Z4MC_kffiP17curandStateXORWOWPfPi:
.text._Z4MC_kffiP17curandStateXORWOWPfPi:
[----:B------:R-:W-:Y:S01]  /*0000*/  LDC R1, c[0x0][0x37c] ;  /* 0x0000df00ff017b82 */ /* 0x000fe20000000800 */
[----:B------:R-:W0:Y:S01]  /*0010*/  S2R R2, SR_CTAID.X ;  /* 0x0000000000027919 */ /* 0x000e220000002500 */
[----:B------:R-:W0:Y:S06]  /*0020*/  LDCU UR4, c[0x0][0x360] ;  /* 0x00006c00ff0477ac */ /* 0x000e2c0008000800 */
[----:B------:R-:W1:Y:S01]  /*0030*/  LDC.64 R28, c[0x4][0x50] ;  /* 0x01001400ff1c7b82 */ /* 0x000e620000000a00 */
[----:B------:R-:W0:Y:S01]  /*0040*/  S2R R3, SR_TID.X ;  /* 0x0000000000037919 */ /* 0x000e220000002100 */
[----:B------:R-:W2:Y:S06]  /*0050*/  LDCU.64 UR6, c[0x0][0x358] ;  /* 0x00006b00ff0677ac */ /* 0x000eac0008000a00 */
[----:B------:R-:W3:Y:S08]  /*0060*/  LDC.64 R14, c[0x4][0x58] ;  /* 0x01001600ff0e7b82 */ /* 0x000ef00000000a00 */
[----:B------:R-:W4:Y:S08]  /*0070*/  LDC.64 R22, c[0x4][0x68] ;  /* 0x01001a00ff167b82 */ /* 0x000f300000000a00 */
[----:B------:R-:W4:Y:S01]  /*0080*/  LDC.64 R18, c[0x4][0x48] ;  /* 0x01001200ff127b82 */ /* 0x000f220000000a00 */
[----:B0-----:R-:W-:-:S04]  /*0090*/  IMAD R2, R2, UR4, R3 ;  /* 0x0000000402027c24 */ /* 0x001fc8000f8e0203 */
[----:B------:R-:W-:-:S05]  /*00a0*/  IMAD.HI R0, R2, 0x1948b0fd, RZ ;  /* 0x1948b0fd02007827 */ /* 0x000fca00078e02ff */
[----:B------:R-:W-:-:S04]  /*00b0*/  SHF.R.U32.HI R3, RZ, 0x1f, R0 ;  /* 0x0000001fff037819 */ /* 0x000fc80000011600 */
[----:B------:R-:W-:-:S05]  /*00c0*/  LEA.HI.SX32 R7, R0, R3, 0x16 ;  /* 0x0000000300077211 */ /* 0x000fca00078fb2ff */
[----:B------:R-:W-:-:S04]  /*00d0*/  IMAD R0, R7, -0x2880, R2 ;  /* 0xffffd78007007824 */ /* 0x000fc800078e0202 */
[----:B------:R-:W-:-:S05]  /*00e0*/  IMAD.HI R3, R0, 0x4bda12f7, RZ ;  /* 0x4bda12f700037827 */ /* 0x000fca00078e02ff */
[----:B------:R-:W-:-:S04]  /*00f0*/  SHF.R.U32.HI R4, RZ, 0x1f, R3 ;  /* 0x0000001fff047819 */ /* 0x000fc80000011603 */
[----:B------:R-:W-:-:S05]  /*0100*/  LEA.HI.SX32 R9, R3, R4, 0x17 ;  /* 0x0000000403097211 */ /* 0x000fca00078fbaff */
[----:B------:R-:W-:-:S04]  /*0110*/  IMAD R0, R9, -0x6c0, R0 ;  /* 0xfffff94009007824 */ /* 0x000fc800078e0200 */
[----:B------:R-:W-:-:S05]  /*0120*/  IMAD.HI R3, R0, 0x4bda12f7, RZ ;  /* 0x4bda12f700037827 */ /* 0x000fca00078e02ff */
[----:B------:R-:W-:-:S04]  /*0130*/  SHF.R.U32.HI R4, RZ, 0x1f, R3 ;  /* 0x0000001fff047819 */ /* 0x000fc80000011603 */
[----:B------:R-:W-:Y:S02]  /*0140*/  LEA.HI.SX32 R11, R3, R4, 0x1a ;  /* 0x00000004030b7211 */ /* 0x000fe400078fd2ff */
[----:B------:R-:W0:Y:S03]  /*0150*/  LDC.64 R4, c[0x0][0x390] ;  /* 0x0000e400ff047b82 */ /* 0x000e260000000a00 */
[C---:B------:R-:W-:Y:S02]  /*0160*/  IMAD R3, R11.reuse, -0xd8, R0 ;  /* 0xffffff280b037824 */ /* 0x040fe400078e0200 */
[----:B-1----:R-:W-:-:S04]  /*0170*/  IMAD.WIDE R28, R11, 0x4, R28 ;  /* 0x000000040b1c7825 */ /* 0x002fc800078e021c */
[----:B------:R-:W-:Y:S02]  /*0180*/  IMAD.HI R16, R3, 0x38e38e39, RZ ;  /* 0x38e38e3903107827 */ /* 0x000fe400078e02ff */
[----:B--2---:R-:W2:Y:S03]  /*0190*/  LDG.E R28, desc[UR6][R28.64] ;  /* 0x000000061c1c7981 */ /* 0x004ea6000c1e1900 */
[----:B------:R-:W-:-:S04]  /*01a0*/  SHF.R.U32.HI R13, RZ, 0x1f, R16 ;  /* 0x0000001fff0d7819 */ /* 0x000fc80000011610 */
[----:B------:R-:W-:-:S05]  /*01b0*/  LEA.HI.SX32 R16, R16, R13, 0x1d ;  /* 0x0000000d10107211 */ /* 0x000fca00078feaff */
[----:B---3--:R-:W-:-:S05]  /*01c0*/  IMAD.WIDE R14, R16, 0x4, R14 ;  /* 0x00000004100e7825 */ /* 0x008fca00078e020e */
[----:B------:R-:W3:Y:S01]  /*01d0*/  LDG.E R21, desc[UR6][R14.64] ;  /* 0x000000060e157981 */ /* 0x000ee2000c1e1900 */
[----:B----4-:R-:W-:-:S04]  /*01e0*/  IMAD.WIDE R22, R7, 0x4, R22 ;  /* 0x0000000407167825 */ /* 0x010fc800078e0216 */
[----:B------:R-:W-:Y:S02]  /*01f0*/  IMAD.WIDE R18, R9, 0x4, R18 ;  /* 0x0000000409127825 */ /* 0x000fe400078e0212 */
[----:B------:R1:W5:Y:S02]  /*0200*/  LDG.E R22, desc[UR6][R22.64] ;  /* 0x0000000616167981 */ /* 0x000364000c1e1900 */
[----:B0-----:R-:W-:Y:S02]  /*0210*/  IMAD.WIDE R4, R2, 0x30, R4 ;  /* 0x0000003002047825 */ /* 0x001fe400078e0204 */
[----:B------:R1:W5:Y:S04]  /*0220*/  LDG.E R27, desc[UR6][R18.64] ;  /* 0x00000006121b7981 */ /* 0x000368000c1e1900 */
[----:B------:R1:W5:Y:S04]  /*0230*/  LDG.E R17, desc[UR6][R4.64+0x20] ;  /* 0x0000200604117981 */ /* 0x000368000c1e1900 */
[----:B------:R1:W5:Y:S04]  /*0240*/  LDG.E.64 R6, desc[UR6][R4.64+0x28] ;  /* 0x0000280604067981 */ /* 0x000368000c1e1b00 */
[----:B------:R1:W5:Y:S04]  /*0250*/  LDG.E.64 R8, desc[UR6][R4.64] ;  /* 0x0000000604087981 */ /* 0x000368000c1e1b00 */
[----:B------:R1:W5:Y:S04]  /*0260*/  LDG.E.64 R10, desc[UR6][R4.64+0x8] ;  /* 0x00000806040a7981 */ /* 0x000368000c1e1b00 */
[----:B------:R1:W5:Y:S04]  /*0270*/  LDG.E.64 R12, desc[UR6][R4.64+0x10] ;  /* 0x00001006040c7981 */ /* 0x000368000c1e1b00 */
[----:B------:R1:W5:Y:S01]  /*0280*/  LDG.E.64 R14, desc[UR6][R4.64+0x18] ;  /* 0x00001806040e7981 */ /* 0x000362000c1e1b00 */
[----:B------:R-:W-:Y:S01]  /*0290*/  BSSY.RECONVERGENT B0, `(.L_x_0) ;  /* 0x000000f000007945 */ /* 0x000fe20003800200 */
[----:B--2---:R-:W-:-:S04]  /*02a0*/  FADD R0, R28, R28 ;  /* 0x0000001c1c007221 */ /* 0x004fc80000000000 */
[----:B---3--:R-:W-:-:S05]  /*02b0*/  FMUL R0, R0, R21 ;  /* 0x0000001500007220 */ /* 0x008fca0000400000 */
[----:B------:R-:W-:Y:S01]  /*02c0*/  IADD3 R20, PT, PT, R0, -0xd000000, RZ ;  /* 0xf300000000147810 */ /* 0x000fe20007ffe0ff */
[----:B------:R1:W0:Y:S03]  /*02d0*/  MUFU.RSQ R21, R0 ;  /* 0x0000000000157308 */ /* 0x0002260000001400 */
[----:B------:R-:W-:-:S13]  /*02e0*/  ISETP.GT.U32.AND P0, PT, R20, 0x727fffff, PT ;  /* 0x727fffff1400780c */ /* 0x000fda0003f04070 */
[----:B-1----:R-:W-:Y:S05]  /*02f0*/  @!P0 BRA `(.L_x_1) ;  /* 0x0000000000108947 */ /* 0x002fea0003800000 */
[----:B------:R-:W-:-:S07]  /*0300*/  MOV R18, 0x320 ;  /* 0x0000032000127802 */ /* 0x000fce0000000f00 */
[----:B0----5:R-:W-:Y:S05]  /*0310*/  CALL.REL.NOINC `($__internal_0_$__cuda_sm20_sqrt_rn_f32_slowpath) ;  /* 0x0000001400847944 */ /* 0x021fea0003c00000 */
[----:B------:R-:W-:Y:S01]  /*0320*/  MOV R23, R32 ;  /* 0x0000002000177202 */ /* 0x000fe20000000f00 */
[----:B------:R-:W-:Y:S06]  /*0330*/  BRA `(.L_x_2) ;  /* 0x0000000000107947 */ /* 0x000fec0003800000 */
.L_x_1:
[----:B0-----:R-:W-:Y:S01]  /*0340*/  FMUL.FTZ R23, R0, R21 ;  /* 0x0000001500177220 */ /* 0x001fe20000410000 */
[----:B------:R-:W-:-:S03]  /*0350*/  FMUL.FTZ R21, R21, 0.5 ;  /* 0x3f00000015157820 */ /* 0x000fc60000410000 */
[----:B------:R-:W-:-:S04]  /*0360*/  FFMA R0, -R23, R23, R0 ;  /* 0x0000001717007223 */ /* 0x000fc80000000100 */
[----:B------:R-:W-:-:S07]  /*0370*/  FFMA R23, R0, R21, R23 ;  /* 0x0000001500177223 */ /* 0x000fce0000000017 */
.L_x_2:
[----:B------:R-:W-:Y:S05]  /*0380*/  BSYNC.RECONVERGENT B0 ;  /* 0x0000000000007941 */ /* 0x000fea0003800200 */
.L_x_0:
[----:B------:R-:W0:Y:S01]  /*0390*/  LDCU UR5, c[0x0][0x388] ;  /* 0x00007100ff0577ac */ /* 0x000e220008000800 */
[----:B------:R-:W1:Y:S01]  /*03a0*/  LDC.64 R18, c[0x4][0x60] ;  /* 0x01001800ff127b82 */ /* 0x000e620000000a00 */
[----:B------:R-:W-:Y:S02]  /*03b0*/  IMAD R0, R16, -0x24, R3 ;  /* 0xffffffdc10007824 */ /* 0x000fe400078e0203 */
[----:B------:R-:W-:Y:S01]  /*03c0*/  HFMA2 R16, -RZ, RZ, 0, 0 ;  /* 0x00000000ff107431 */ /* 0x000fe200000001ff */
[----:B------:R-:W-:Y:S01]  /*03d0*/  CS2R R20, SRZ ;  /* 0x0000000000147805 */ /* 0x000fe2000001ff00 */
[----:B------:R-:W-:-:S05]  /*03e0*/  IMAD.HI R3, R0, 0x2aaaaaab, RZ ;  /* 0x2aaaaaab00037827 */ /* 0x000fca00078e02ff */
[----:B------:R-:W-:-:S05]  /*03f0*/  LEA.HI R3, R3, R3, RZ, 0x1 ;  /* 0x0000000303037211 */ /* 0x000fca00078f08ff */
[C---:B------:R-:W-:Y:S01]  /*0400*/  IMAD R0, R3.reuse, -0x6, R0 ;  /* 0xfffffffa03007824 */ /* 0x040fe200078e0200 */
[----:B0-----:R-:W-:Y:S01]  /*0410*/  UISETP.GE.AND UP0, UPT, UR5, 0x1, UPT ;  /* 0x000000010500788c */ /* 0x001fe2000bf06270 */
[----:B-1----:R-:W-:-:S08]  /*0420*/  IMAD.WIDE R18, R3, 0x4, R18 ;  /* 0x0000000403127825 */ /* 0x002fd000078e0212 */
[----:B------:R-:W-:Y:S05]  /*0430*/  BRA.U !UP0, `(.L_x_3) ;  /* 0x0000001108b47547 */ /* 0x000fea000b800000 */
[----:B------:R-:W-:Y:S01]  /*0440*/  MOV R16, 0x3bbb989d ;  /* 0x3bbb989d00107802 */ /* 0x000fe20000000f00 */
[----:B------:R-:W0:Y:S01]  /*0450*/  LDCU UR4, c[0x0][0x384] ;  /* 0x00007080ff0477ac */ /* 0x000e220008000800 */
[----:B------:R-:W-:-:S03]  /*0460*/  MOV R20, 0x437c0000 ;  /* 0x437c000000147802 */ /* 0x000fc60000000f00 */
[----:B-----5:R-:W-:-:S04]  /*0470*/  FFMA.SAT R3, R27, R16, 0.5 ;  /* 0x3f0000001b037423 */ /* 0x020fc80000002010 */
[----:B------:R-:W-:-:S04]  /*0480*/  FFMA.RM R3, R3, R20, 12582913 ;  /* 0x4b40000103037423 */ /* 0x000fc80000004014 */
[C---:B------:R-:W-:Y:S01]  /*0490*/  FADD R16, R3.reuse, -12583039 ;  /* 0xcb40007f03107421 */ /* 0x040fe20000000000 */
[----:B------:R-:W-:-:S03]  /*04a0*/  SHF.L.U32 R3, R3, 0x17, RZ ;  /* 0x0000001703037819 */ /* 0x000fc600000006ff */
[----:B------:R-:W-:Y:S01]  /*04b0*/  FFMA R16, R27, 1.4426950216293334961, -R16 ;  /* 0x3fb8aa3b1b107823 */ /* 0x000fe20000000810 */
[----:B0-----:R-:W-:-:S03]  /*04c0*/  FSETP.LT.AND P0, PT, RZ, UR4, PT ;  /* 0x00000004ff007c0b */ /* 0x001fc6000bf01000 */
[----:B------:R-:W-:-:S06]  /*04d0*/  FFMA R16, R27, 1.925963033500011079e-08, R16 ;  /* 0x32a570601b107823 */ /* 0x000fcc0000000010 */
[----:B------:R-:W0:Y:S02]  /*04e0*/  MUFU.EX2 R16, R16 ;  /* 0x0000001000107308 */ /* 0x000e240000000800 */
[----:B0-----:R-:W-:Y:S01]  /*04f0*/  FFMA R20, -R16, R3, 1 ;  /* 0x3f80000010147423 */ /* 0x001fe20000000103 */
[----:B------:R-:W-:-:S03]  /*0500*/  I2FP.F32.U32 R3, UR5 ;  /* 0x0000000500037c45 */ /* 0x000fc60008201000 */
[----:B------:R-:W-:Y:S01]  /*0510*/  FMUL R23, R20, R23 ;  /* 0x0000001714177220 */ /* 0x000fe20000400000 */
[----:B------:R-:W-:Y:S06]  /*0520*/  @!P0 BRA `(.L_x_4) ;  /* 0x0000000800648947 */ /* 0x000fec0003800000 */
[----:B------:R-:W0:Y:S01]  /*0530*/  LDC.64 R20, c[0x4][0x40] ;  /* 0x01001000ff147b82 */ /* 0x000e220000000a00 */
[----:B------:R-:W2:Y:S01]  /*0540*/  LDG.E R26, desc[UR6][R18.64] ;  /* 0x00000006121a7981 */ /* 0x000ea2000c1e1900 */
[----:B0-----:R-:W-:-:S05]  /*0550*/  IMAD.WIDE R20, R0, 0x4, R20 ;  /* 0x0000000400147825 */ /* 0x001fca00078e0214 */
[----:B------:R0:W5:Y:S01]  /*0560*/  LDG.E R25, desc[UR6][R20.64] ;  /* 0x0000000614197981 */ /* 0x000162000c1e1900 */
[----:B------:R-:W-:Y:S01]  /*0570*/  BSSY.RECONVERGENT B0, `(.L_x_5) ;  /* 0x0000010000007945 */ /* 0x000fe20003800200 */
[----:B--2---:R-:W-:-:S04]  /*0580*/  FFMA R0, -R26, R26, 1 ;  /* 0x3f8000001a007423 */ /* 0x004fc8000000011a */
[----:B------:R0:W1:Y:S01]  /*0590*/  MUFU.RSQ R29, R0 ;  /* 0x00000000001d7308 */ /* 0x0000620000001400 */
[----:B------:R-:W-:-:S04]  /*05a0*/  IADD3 R16, PT, PT, R0, -0xd000000, RZ ;  /* 0xf300000000107810 */ /* 0x000fc80007ffe0ff */
[----:B------:R-:W-:-:S13]  /*05b0*/  ISETP.GT.U32.AND P0, PT, R16, 0x727fffff, PT ;  /* 0x727fffff1000780c */ /* 0x000fda0003f04070 */
[----:B01----:R-:W-:Y:S05]  /*05c0*/  @!P0 BRA `(.L_x_6) ;  /* 0x0000000000188947 */ /* 0x003fea0003800000 */
[----:B------:R-:W-:Y:S01]  /*05d0*/  BSSY.RECONVERGENT B1, `(.L_x_7) ;  /* 0x0000003000017945 */ /* 0x000fe20003800200 */
[----:B------:R-:W-:-:S07]  /*05e0*/  MOV R18, 0x600 ;  /* 0x0000060000127802 */ /* 0x000fce0000000f00 */
[----:B-----5:R-:W-:Y:S05]  /*05f0*/  CALL.REL.NOINC `($__internal_0_$__cuda_sm20_sqrt_rn_f32_slowpath) ;  /* 0x0000001000cc7944 */ /* 0x020fea0003c00000 */
[----:B------:R-:W-:Y:S05]  /*0600*/  BSYNC.RECONVERGENT B1 ;  /* 0x0000000000017941 */ /* 0x000fea0003800200 */
.L_x_7:
[----:B------:R-:W-:Y:S01]  /*0610*/  MOV R24, R32 ;  /* 0x0000002000187202 */ /* 0x000fe20000000f00 */
[----:B------:R-:W-:Y:S06]  /*0620*/  BRA `(.L_x_8) ;  /* 0x0000000000107947 */ /* 0x000fec0003800000 */
.L_x_6:
[----:B------:R-:W-:Y:S01]  /*0630*/  FMUL.FTZ R19, R0, R29 ;  /* 0x0000001d00137220 */ /* 0x000fe20000410000 */
[----:B------:R-:W-:-:S03]  /*0640*/  FMUL.FTZ R24, R29, 0.5 ;  /* 0x3f0000001d187820 */ /* 0x000fc60000410000 */
[----:B------:R-:W-:-:S04]  /*0650*/  FFMA R0, -R19, R19, R0 ;  /* 0x0000001313007223 */ /* 0x000fc80000000100 */
[----:B------:R-:W-:-:S07]  /*0660*/  FFMA R24, R0, R24, R19 ;  /* 0x0000001800187223 */ /* 0x000fce0000000013 */
.L_x_8:
[----:B------:R-:W-:Y:S05]  /*0670*/  BSYNC.RECONVERGENT B0 ;  /* 0x0000000000007941 */ /* 0x000fea0003800200 */
.L_x_5:
[----:B------:R-:W0:Y:S01]  /*0680*/  LDCU UR4, c[0x0][0x380] ;  /* 0x00007000ff0477ac */ /* 0x000e220008000800 */
[----:B------:R-:W-:Y:S01]  /*0690*/  HFMA2 R16, -RZ, RZ, 0, 0 ;  /* 0x00000000ff107431 */ /* 0x000fe200000001ff */
[----:B------:R-:W-:Y:S01]  /*06a0*/  CS2R R20, SRZ ;  /* 0x0000000000147805 */ /* 0x000fe2000001ff00 */
[----:B0-----:R-:W-:Y:S01]  /*06b0*/  FMUL R23, R23, UR4 ;  /* 0x0000000417177c20 */ /* 0x001fe20008400000 */
[----:B------:R-:W-:-:S06]  /*06c0*/  UMOV UR4, URZ ;  /* 0x000000ff00047c82 */ /* 0x000fcc0008000000 */
.L_x_17:
[----:B------:R-:W-:Y:S02]  /*06d0*/  MOV R29, RZ ;  /* 0x000000ff001d7202 */ /* 0x000fe40000000f00 */
[----:B------:R-:W-:Y:S02]  /*06e0*/  MOV R31, 0x3f800000 ;  /* 0x3f800000001f7802 */ /* 0x000fe40000000f00 */
[----:B-----5:R-:W-:-:S07]  /*06f0*/  MOV R30, R25 ;  /* 0x00000019001e7202 */ /* 0x020fce0000000f00 */
.L_x_12:
[----:B------:R-:W-:Y:S01]  /*0700*/  SHF.R.U32.HI R0, RZ, 0x2, R9 ;  /* 0x00000002ff007819 */ /* 0x000fe20000011609 */
[----:B------:R-:W-:Y:S03]  /*0710*/  BSSY.RECONVERGENT B0, `(.L_x_9) ;  /* 0x0000041000007945 */ /* 0x000fe60003800200 */
[----:B------:R-:W-:Y:S02]  /*0720*/  LOP3.LUT R0, R0, R9, RZ, 0x3c, !PT ;  /* 0x0000000900007212 */ /* 0x000fe400078e3cff */
[----:B------:R-:W-:Y:S02]  /*0730*/  SHF.L.U32 R9, R13, 0x4, RZ ;  /* 0x000000040d097819 */ /* 0x000fe400000006ff */
[----:B------:R-:W-:-:S04]  /*0740*/  SHF.L.U32 R18, R0, 0x1, RZ ;  /* 0x0000000100127819 */ /* 0x000fc800000006ff */
[----:B------:R-:W-:Y:S01]  /*0750*/  LOP3.LUT R18, R0, R18, R9, 0x96, !PT ;  /* 0x0000001200127212 */ /* 0x000fe200078e9609 */
[----:B------:R-:W-:-:S03]  /*0760*/  HFMA2 R9, -RZ, RZ, 0.1171875, 0 ;  /* 0x2f800000ff097431 */ /* 0x000fc600000001ff */
[----:B------:R-:W-:Y:S02]  /*0770*/  LOP3.LUT R19, R18, R13, RZ, 0x3c, !PT ;  /* 0x0000000d12137212 */ /* 0x000fe400078e3cff */
[----:B------:R-:W-:Y:S02]  /*0780*/  MOV R18, 0x3e055027 ;  /* 0x3e05502700127802 */ /* 0x000fe40000000f00 */
[C---:B------:R-:W-:Y:S02]  /*0790*/  IADD3 R0, PT, PT, R8.reuse, 0x587c5, R19 ;  /* 0x000587c508007810 */ /* 0x040fe40007ffe013 */
[----:B------:R-:W-:Y:S02]  /*07a0*/  IADD3 R8, PT, PT, R8, 0xb0f8a, RZ ;  /* 0x000b0f8a08087810 */ /* 0x000fe40007ffe0ff */
[----:B------:R-:W-:-:S05]  /*07b0*/  I2FP.F32.U32 R0, R0 ;  /* 0x0000000000007245 */ /* 0x000fca0000201000 */
[----:B------:R-:W-:-:S05]  /*07c0*/  FFMA R0, R0, R9, 1.1641532182693481445e-10 ;  /* 0x2f00000000007423 */ /* 0x000fca0000000009 */
[----:B------:R-:W-:-:S13]  /*07d0*/  FSETP.GEU.AND P0, PT, R0, 1.175494350822287508e-38, PT ;  /* 0x008000000000780b */ /* 0x000fda0003f0e000 */
[----:B------:R-:W-:-:S05]  /*07e0*/  @!P0 FMUL R0, R0, 8388608 ;  /* 0x4b00000000008820 */ /* 0x000fca0000400000 */
[----:B------:R-:W-:-:S04]  /*07f0*/  IADD3 R33, PT, PT, R0, -0x3f2aaaab, RZ ;  /* 0xc0d5555500217810 */ /* 0x000fc80007ffe0ff */
[----:B------:R-:W-:-:S04]  /*0800*/  LOP3.LUT R33, R33, 0xff800000, RZ, 0xc0, !PT ;  /* 0xff80000021217812 */ /* 0x000fc800078ec0ff */
[-C--:B------:R-:W-:Y:S02]  /*0810*/  IADD3 R9, PT, PT, R0, -R33.reuse, RZ ;  /* 0x8000002100097210 */ /* 0x080fe40007ffe0ff */
[----:B------:R-:W-:-:S03]  /*0820*/  I2FP.F32.S32 R33, R33 ;  /* 0x0000002100217245 */ /* 0x000fc60000201400 */
[----:B------:R-:W-:-:S04]  /*0830*/  FADD R9, R9, -1 ;  /* 0xbf80000009097421 */ /* 0x000fc80000000000 */
[----:B------:R-:W-:-:S04]  /*0840*/  FFMA R18, R9, -R18, 0.14084610342979431152 ;  /* 0x3e1039f609127423 */ /* 0x000fc80000000812 */
[----:B------:R-:W-:-:S04]  /*0850*/  FFMA R18, R9, R18, -0.12148627638816833496 ;  /* 0xbdf8cdcc09127423 */ /* 0x000fc80000000012 */
[----:B------:R-:W-:-:S04]  /*0860*/  FFMA R18, R9, R18, 0.13980610668659210205 ;  /* 0x3e0f295509127423 */ /* 0x000fc80000000012 */
[----:B------:R-:W-:-:S04]  /*0870*/  FFMA R18, R9, R18, -0.16684235632419586182 ;  /* 0xbe2ad8b909127423 */ /* 0x000fc80000000012 */
[----:B------:R-:W-:-:S04]  /*0880*/  FFMA R18, R9, R18, 0.20012299716472625732 ;  /* 0x3e4ced0b09127423 */ /* 0x000fc80000000012 */
[----:B------:R-:W-:-:S04]  /*0890*/  FFMA R18, R9, R18, -0.24999669194221496582 ;  /* 0xbe7fff2209127423 */ /* 0x000fc80000000012 */
[----:B------:R-:W-:-:S04]  /*08a0*/  FFMA R18, R9, R18, 0.33333182334899902344 ;  /* 0x3eaaaa7809127423 */ /* 0x000fc80000000012 */
[----:B------:R-:W-:-:S04]  /*08b0*/  FFMA R18, R9, R18, -0.5 ;  /* 0xbf00000009127423 */ /* 0x000fc80000000012 */
[C---:B------:R-:W-:Y:S01]  /*08c0*/  FMUL R32, R9.reuse, R18 ;  /* 0x0000001209207220 */ /* 0x040fe20000400000 */
[----:B------:R-:W-:Y:S02]  /*08d0*/  FSEL R18, RZ, -23, P0 ;  /* 0xc1b80000ff127808 */ /* 0x000fe40000000000 */
[----:B------:R-:W-:Y:S01]  /*08e0*/  ISETP.GT.U32.AND P0, PT, R0, 0x7f7fffff, PT ;  /* 0x7f7fffff0000780c */ /* 0x000fe20003f04070 */
[----:B------:R-:W-:Y:S01]  /*08f0*/  FFMA R35, R9, R32, R9 ;  /* 0x0000002009237223 */ /* 0x000fe20000000009 */
[----:B------:R-:W-:Y:S01]  /*0900*/  SHF.R.U32.HI R9, RZ, 0x2, R10 ;  /* 0x00000002ff097819 */ /* 0x000fe2000001160a */
[----:B------:R-:W-:Y:S01]  /*0910*/  FFMA R18, R33, 1.1920928955078125e-07, R18 ;  /* 0x3400000021127823 */ /* 0x000fe20000000012 */
[----:B------:R-:W-:Y:S02]  /*0920*/  MOV R33, 0x7f800000 ;  /* 0x7f80000000217802 */ /* 0x000fe40000000f00 */
[----:B------:R-:W-:Y:S01]  /*0930*/  LOP3.LUT R9, R9, R10, RZ, 0x3c, !PT ;  /* 0x0000000a09097212 */ /* 0x000fe200078e3cff */
[----:B------:R-:W-:Y:S01]  /*0940*/  FFMA R35, R18, 0.69314718246459960938, R35 ;  /* 0x3f31721812237823 */ /* 0x000fe20000000023 */
[----:B------:R-:W-:-:S02]  /*0950*/  SHF.L.U32 R10, R19, 0x4, RZ ;  /* 0x00000004130a7819 */ /* 0x000fc400000006ff */
[----:B------:R-:W-:-:S03]  /*0960*/  SHF.L.U32 R18, R9, 0x1, RZ ;  /* 0x0000000109127819 */ /* 0x000fc600000006ff */
[C---:B------:R-:W-:Y:S01]  /*0970*/  @P0 FFMA R35, R0.reuse, R33, +INF ;  /* 0x7f80000000230423 */ /* 0x040fe20000000021 */
[----:B------:R-:W-:Y:S02]  /*0980*/  FSETP.NEU.AND P0, PT, R0, RZ, PT ;  /* 0x000000ff0000720b */ /* 0x000fe40003f0d000 */
[----:B------:R-:W-:Y:S01]  /*0990*/  LOP3.LUT R10, R9, R18, R10, 0x96, !PT ;  /* 0x00000012090a7212 */ /* 0x000fe200078e960a */
[----:B------:R-:W-:-:S03]  /*09a0*/  FMUL R35, R35, -2 ;  /* 0xc000000023237820 */ /* 0x000fc60000400000 */
[----:B------:R-:W-:Y:S01]  /*09b0*/  LOP3.LUT R33, R10, R19, RZ, 0x3c, !PT ;  /* 0x000000130a217212 */ /* 0x000fe200078e3cff */
[----:B------:R-:W-:Y:S01]  /*09c0*/  HFMA2 R10, -RZ, RZ, 0.1495361328125, 0.0004794597625732421875 ;  /* 0x30c90fdbff0a7431 */ /* 0x000fe200000001ff */
[----:B------:R-:W-:Y:S02]  /*09d0*/  FSEL R0, R35, +INF , P0 ;  /* 0x7f80000023007808 */ /* 0x000fe40000000000 */
[----:B------:R-:W-:Y:S02]  /*09e0*/  IADD3 R9, PT, PT, R33, R8, RZ ;  /* 0x0000000821097210 */ /* 0x000fe40007ffe0ff */
[----:B------:R-:W-:Y:S01]  /*09f0*/  IADD3 R18, PT, PT, R0, -0xd000000, RZ ;  /* 0xf300000000127810 */ /* 0x000fe20007ffe0ff */
[----:B------:R0:W1:Y:S01]  /*0a00*/  MUFU.RSQ R37, R0 ;  /* 0x0000000000257308 */ /* 0x0000620000001400 */
[----:B------:R-:W-:Y:S02]  /*0a10*/  I2FP.F32.U32 R9, R9 ;  /* 0x0000000900097245 */ /* 0x000fe40000201000 */
[----:B------:R-:W-:-:S03]  /*0a20*/  ISETP.GT.U32.AND P0, PT, R18, 0x727fffff, PT ;  /* 0x727fffff1200780c */ /* 0x000fc60003f04070 */
[----:B------:R-:W-:Y:S01]  /*0a30*/  FFMA R35, R9, R10, 7.314590599882819788e-10 ;  /* 0x30490fdb09237423 */ /* 0x000fe2000000000a */
[----:B------:R-:W-:Y:S02]  /*0a40*/  MOV R9, R11 ;  /* 0x0000000b00097202 */ /* 0x000fe40000000f00 */
[----:B------:R-:W-:Y:S02]  /*0a50*/  MOV R10, R12 ;  /* 0x0000000c000a7202 */ /* 0x000fe40000000f00 */
[----:B------:R-:W-:Y:S02]  /*0a60*/  MOV R11, R13 ;  /* 0x0000000d000b7202 */ /* 0x000fe40000000f00 */
[----:B------:R-:W-:Y:S02]  /*0a70*/  MOV R12, R19 ;  /* 0x00000013000c7202 */ /* 0x000fe40000000f00 */
[----:B------:R-:W-:Y:S01]  /*0a80*/  MOV R13, R33 ;  /* 0x00000021000d7202 */ /* 0x000fe20000000f00 */
[----:B0-----:R-:W-:Y:S06]  /*0a90*/  @!P0 BRA `(.L_x_10) ;  /* 0x0000000000108947 */ /* 0x001fec0003800000 */
[----:B------:R-:W-:-:S07]  /*0aa0*/  MOV R18, 0xac0 ;  /* 0x00000ac000127802 */ /* 0x000fce0000000f00 */
[----:B-1----:R-:W-:Y:S05]  /*0ab0*/  CALL.REL.NOINC `($__internal_0_$__cuda_sm20_sqrt_rn_f32_slowpath) ;  /* 0x0000000c009c7944 */ /* 0x002fea0003c00000 */
[----:B------:R-:W-:Y:S01]  /*0ac0*/  MOV R18, R32 ;  /* 0x0000002000127202 */ /* 0x000fe20000000f00 */
[----:B------:R-:W-:Y:S06]  /*0ad0*/  BRA `(.L_x_11) ;  /* 0x0000000000107947 */ /* 0x000fec0003800000 */
.L_x_10:
[----:B-1----:R-:W-:Y:S01]  /*0ae0*/  FMUL.FTZ R19, R0, R37 ;  /* 0x0000002500137220 */ /* 0x002fe20000410000 */
[----:B------:R-:W-:-:S03]  /*0af0*/  FMUL.FTZ R18, R37, 0.5 ;  /* 0x3f00000025127820 */ /* 0x000fc60000410000 */
[----:B------:R-:W-:-:S04]  /*0b00*/  FFMA R0, -R19, R19, R0 ;  /* 0x0000001313007223 */ /* 0x000fc80000000100 */
[----:B------:R-:W-:-:S07]  /*0b10*/  FFMA R18, R0, R18, R19 ;  /* 0x0000001200127223 */ /* 0x000fce0000000013 */
.L_x_11:
[----:B------:R-:W-:Y:S05]  /*0b20*/  BSYNC.RECONVERGENT B0 ;  /* 0x0000000000007941 */ /* 0x000fea0003800200 */
.L_x_9:
[----:B------:R-:W-:Y:S02]  /*0b30*/  HFMA2 R19, -RZ, RZ, 0.96630859375, -0.0022525787353515625 ;  /* 0x3bbb989dff137431 */ /* 0x000fe400000001ff */
[----:B------:R-:W-:Y:S01]  /*0b40*/  FMUL.RZ R36, R35, 0.15915493667125701904 ;  /* 0x3e22f98323247820 */ /* 0x000fe2000040c000 */
[----:B------:R-:W-:-:S03]  /*0b50*/  MOV R35, 0x437c0000 ;  /* 0x437c000000237802 */ /* 0x000fc60000000f00 */
[----:B------:R-:W0:Y:S01]  /*0b60*/  MUFU.SIN R33, R36 ;  /* 0x0000002400217308 */ /* 0x000e220000000400 */
[----:B------:R-:W-:-:S07]  /*0b70*/  FFMA.SAT R0, R30, R19, 0.5 ;  /* 0x3f0000001e007423 */ /* 0x000fce0000002013 */
[----:B------:R-:W1:Y:S01]  /*0b80*/  MUFU.COS R19, R36 ;  /* 0x0000002400137308 */ /* 0x000e620000000000 */
[----:B------:R-:W-:-:S04]  /*0b90*/  FFMA.RM R0, R0, R35, 12582913 ;  /* 0x4b40000100007423 */ /* 0x000fc80000004023 */
[C---:B------:R-:W-:Y:S01]  /*0ba0*/  FADD R35, R0.reuse, -12583039 ;  /* 0xcb40007f00237421 */ /* 0x040fe20000000000 */
[----:B------:R-:W-:-:S03]  /*0bb0*/  SHF.L.U32 R37, R0, 0x17, RZ ;  /* 0x0000001700257819 */ /* 0x000fc600000006ff */
[----:B------:R-:W-:Y:S01]  /*0bc0*/  FFMA R35, R30, 1.4426950216293334961, -R35 ;  /* 0x3fb8aa3b1e237823 */ /* 0x000fe20000000823 */
[----:B0-----:R-:W-:-:S03]  /*0bd0*/  FMUL R33, R33, R18 ;  /* 0x0000001221217220 */ /* 0x001fc60000400000 */
[----:B------:R-:W-:Y:S01]  /*0be0*/  FFMA R32, R30, 1.925963033500011079e-08, R35 ;  /* 0x32a570601e207823 */ /* 0x000fe20000000023 */
[----:B-1----:R-:W-:Y:S02]  /*0bf0*/  FMUL R35, R19, R18 ;  /* 0x0000001213237220 */ /* 0x002fe40000400000 */
[----:B------:R-:W0:Y:S03]  /*0c00*/  LDC.64 R18, c[0x0][0x380] ;  /* 0x0000e000ff127b82 */ /* 0x000e260000000a00 */
[----:B------:R-:W1:Y:S01]  /*0c10*/  MUFU.EX2 R32, R32 ;  /* 0x0000002000207308 */ /* 0x000e620000000800 */
[----:B------:R-:W-:-:S04]  /*0c20*/  FMUL R35, R35, R24 ;  /* 0x0000001823237220 */ /* 0x000fc80000400000 */
[----:B------:R-:W-:Y:S01]  /*0c30*/  FFMA R0, R26, R33, R35 ;  /* 0x000000211a007223 */ /* 0x000fe20000000023 */
[----:B------:R-:W-:-:S04]  /*0c40*/  FADD R35, R27, -R30 ;  /* 0x8000001e1b237221 */ /* 0x000fc80000000000 */
[----:B------:R-:W-:Y:S01]  /*0c50*/  FMUL R35, R28, R35 ;  /* 0x000000231c237220 */ /* 0x000fe20000400000 */
[----:B-1----:R-:W-:-:S04]  /*0c60*/  FMUL R34, R37, R32 ;  /* 0x0000002025227220 */ /* 0x002fc80000400000 */
[----:B------:R-:W-:Y:S01]  /*0c70*/  FMUL R33, R33, R34 ;  /* 0x0000002221217220 */ /* 0x000fe20000400000 */
[-C--:B0-----:R-:W-:Y:S01]  /*0c80*/  FFMA R29, R18, R18.reuse, R29 ;  /* 0x00000012121d7223 */ /* 0x081fe2000000001d */
[----:B------:R-:W-:-:S04]  /*0c90*/  FMUL R35, R35, R18 ;  /* 0x0000001223237220 */ /* 0x000fc80000400000 */
[----:B------:R-:W-:Y:S01]  /*0ca0*/  FSETP.GEU.AND P0, PT, R29, R19, PT ;  /* 0x000000131d00720b */ /* 0x000fe20003f0e000 */
[-C--:B------:R-:W-:Y:S01]  /*0cb0*/  FFMA R30, R35, R18.reuse, R30 ;  /* 0x00000012231e7223 */ /* 0x080fe2000000001e */
[----:B------:R-:W-:-:S03]  /*0cc0*/  FFMA R18, R33, R18, 1 ;  /* 0x3f80000021127423 */ /* 0x000fc60000000012 */
[----:B------:R-:W-:Y:S01]  /*0cd0*/  FFMA R30, R23, R0, R30 ;  /* 0x00000000171e7223 */ /* 0x000fe2000000001e */
[----:B------:R-:W-:-:S07]  /*0ce0*/  FMUL R31, R18, R31 ;  /* 0x0000001f121f7220 */ /* 0x000fce0000400000 */
[----:B------:R-:W-:Y:S05]  /*0cf0*/  @!P0 BRA `(.L_x_12) ;  /* 0xfffffff800808947 */ /* 0x000fea000383ffff */
[----:B------:R-:W-:Y:S01]  /*0d00*/  FSETP.GEU.AND P0, PT, R31, 12, PT ;  /* 0x414000001f00780b */ /* 0x000fe20003f0e000 */
[----:B------:R-:W-:-:S12]  /*0d10*/  BSSY.RECONVERGENT B0, `(.L_x_13) ;  /* 0x0000015000007945 */ /* 0x000fd80003800200 */
[----:B------:R-:W-:Y:S05]  /*0d20*/  @P0 BRA `(.L_x_14) ;  /* 0x00000000004c0947 */ /* 0x000fea0003800000 */
[----:B------:R-:W0:Y:S01]  /*0d30*/  MUFU.RCP R18, R3 ;  /* 0x0000000300127308 */ /* 0x000e220000001000 */
[----:B------:R-:W-:Y:S01]  /*0d40*/  FADD R0, -R22, R31 ;  /* 0x0000001f16007221 */ /* 0x000fe20000000100 */
[----:B------:R-:W-:Y:S04]  /*0d50*/  BSSY.RECONVERGENT B1, `(.L_x_15) ;  /* 0x000000c000017945 */ /* 0x000fe80003800200 */
[----:B------:R-:W-:-:S04]  /*0d60*/  FMNMX R0, RZ, R0, !PT ;  /* 0x00000000ff007209 */ /* 0x000fc80007800000 */
[----:B------:R-:W1:Y:S01]  /*0d70*/  FCHK P0, R0, R3 ;  /* 0x0000000300007302 */ /* 0x000e620000000000 */
[----:B0-----:R-:W-:-:S04]  /*0d80*/  FFMA R19, -R3, R18, 1 ;  /* 0x3f80000003137423 */ /* 0x001fc80000000112 */
[----:B------:R-:W-:-:S04]  /*0d90*/  FFMA R19, R18, R19, R18 ;  /* 0x0000001312137223 */ /* 0x000fc80000000012 */
[----:B------:R-:W-:-:S04]  /*0da0*/  FFMA R18, R0, R19, RZ ;  /* 0x0000001300127223 */ /* 0x000fc800000000ff */
[----:B------:R-:W-:-:S04]  /*0db0*/  FFMA R29, -R3, R18, R0 ;  /* 0x00000012031d7223 */ /* 0x000fc80000000100 */
[----:B------:R-:W-:Y:S01]  /*0dc0*/  FFMA R19, R19, R29, R18 ;  /* 0x0000001d13137223 */ /* 0x000fe20000000012 */
[----:B-1----:R-:W-:Y:S06]  /*0dd0*/  @!P0 BRA `(.L_x_16) ;  /* 0x00000000000c8947 */ /* 0x002fec0003800000 */
[----:B------:R-:W-:-:S07]  /*0de0*/  MOV R29, 0xe00 ;  /* 0x00000e00001d7802 */ /* 0x000fce0000000f00 */
[----:B------:R-:W-:Y:S05]  /*0df0*/  CALL.REL.NOINC `($__internal_1_$__cuda_sm3x_div_rn_noftz_f32_slowpath) ;  /* 0x0000000c00207944 */ /* 0x000fea0003c00000 */
[----:B------:R-:W-:-:S07]  /*0e00*/  MOV R19, R0 ;  /* 0x0000000000137202 */ /* 0x000fce0000000f00 */
.L_x_16:
[----:B------:R-:W-:Y:S05]  /*0e10*/  BSYNC.RECONVERGENT B1 ;  /* 0x0000000000017941 */ /* 0x000fea0003800200 */
.L_x_15:
[----:B------:R-:W-:Y:S01]  /*0e20*/  FMUL R0, R19, R19 ;  /* 0x0000001313007220 */ /* 0x000fe20000400000 */
[----:B------:R-:W-:Y:S01]  /*0e30*/  FADD R16, R16, R19 ;  /* 0x0000001310107221 */ /* 0x000fe20000000000 */
[----:B------:R-:W-:Y:S02]  /*0e40*/  IADD3 R21, PT, PT, R21, 0x1, RZ ;  /* 0x0000000115157810 */ /* 0x000fe40007ffe0ff */
[----:B------:R-:W-:-:S07]  /*0e50*/  FFMA R20, R3, R0, R20 ;  /* 0x0000000003147223 */ /* 0x000fce0000000014 */
.L_x_14:
[----:B------:R-:W-:Y:S05]  /*0e60*/  BSYNC.RECONVERGENT B0 ;  /* 0x0000000000007941 */ /* 0x000fea0003800200 */
.L_x_13:
[----:B------:R-:W0:Y:S01]  /*0e70*/  LDCU UR5, c[0x0][0x388] ;  /* 0x00007100ff0577ac */ /* 0x000e220008000800 */
[----:B------:R-:W-:-:S04]  /*0e80*/  UIADD3 UR4, UPT, UPT, UR4, 0x1, URZ ;  /* 0x0000000104047890 */ /* 0x000fc8000fffe0ff */
[----:B0-----:R-:W-:-:S09]  /*0e90*/  UISETP.NE.AND UP0, UPT, UR4, UR5, UPT ;  /* 0x000000050400728c */ /* 0x001fd2000bf05270 */
[----:B------:R-:W-:Y:S05]  /*0ea0*/  BRA.U !UP0, `(.L_x_3) ;  /* 0x0000000908187547 */ /* 0x000fea000b800000 */
[----:B------:R-:W-:Y:S05]  /*0eb0*/  BRA `(.L_x_17) ;  /* 0xfffffff800047947 */ /* 0x000fea000383ffff */
.L_x_4:
[----:B------:R-:W-:Y:S01]  /*0ec0*/  UISETP.GE.U32.AND UP0, UPT, UR5, 0x4, UPT ;  /* 0x000000040500788c */ /* 0x000fe2000bf06070 */
[----:B------:R-:W-:Y:S01]  /*0ed0*/  HFMA2 R20, -RZ, RZ, 0, 0 ;  /* 0x00000000ff147431 */ /* 0x000fe200000001ff */
[----:B------:R-:W-:Y:S01]  /*0ee0*/  MOV R16, RZ ;  /* 0x000000ff00107202 */ /* 0x000fe20000000f00 */
[----:B------:R-:W-:-:S06]  /*0ef0*/  ULOP3.LUT UR4, UR5, 0x3, URZ, 0xc0, !UPT ;  /* 0x0000000305047892 */ /* 0x000fcc000f8ec0ff */
[----:B------:R-:W-:Y:S06]  /*0f00*/  BRA.U !UP0, `(.L_x_18) ;  /* 0x0000000508887547 */ /* 0x000fec000b800000 */
[----:B------:R-:W0:Y:S01]  /*0f10*/  MUFU.RCP R20, R3 ;  /* 0x0000000300147308 */ /* 0x000e220000001000 */
[----:B------:R-:W-:Y:S01]  /*0f20*/  FADD R0, -R22, 1 ;  /* 0x3f80000016007421 */ /* 0x000fe20000000100 */
        /* <DEDUP_REMOVED lines=9> */
[----:B------:R-:W-:Y:S02]  /*0fc0*/  MOV R0, R18 ;  /* 0x0000001200007202 */ /* 0x000fe40000000f00 */
[----:B------:R-:W-:-:S07]  /*0fd0*/  MOV R29, 0xff0 ;  /* 0x00000ff0001d7802 */ /* 0x000fce0000000f00 */
[----:B------:R-:W-:Y:S05]  /*0fe0*/  CALL.REL.NOINC `($__internal_1_$__cuda_sm3x_div_rn_noftz_f32_slowpath) ;  /* 0x0000000800a47944 */ /* 0x000fea0003c00000 */
[----:B------:R-:W-:-:S07]  /*0ff0*/  MOV R19, R0 ;  /* 0x0000000000137202 */ /* 0x000fce0000000f00 */
.L_x_20:
[----:B------:R-:W-:Y:S05]  /*1000*/  BSYNC.RECONVERGENT B0 ;  /* 0x0000000000007941 */ /* 0x000fea0003800200 */
.L_x_19:
[----:B------:R-:W0:Y:S01]  /*1010*/  LDCU UR5, c[0x0][0x388] ;  /* 0x00007100ff0577ac */ /* 0x000e220008000800 */
[----:B------:R-:W-:Y:S01]  /*1020*/  FMUL R0, R19, R19 ;  /* 0x0000001313007220 */ /* 0x000fe20000400000 */
[----:B------:R-:W-:-:S03]  /*1030*/  HFMA2 R20, -RZ, RZ, 0, 0 ;  /* 0x00000000ff147431 */ /* 0x000fc600000001ff */
[----:B------:R-:W-:Y:S01]  /*1040*/  FMUL R21, R3, R0 ;  /* 0x0000000003157220 */ /* 0x000fe20000400000 */
[----:B0-----:R-:W-:-:S04]  /*1050*/  ULOP3.LUT UR5, UR5, 0x7ffffffc, URZ, 0xc0, !UPT ;  /* 0x7ffffffc05057892 */ /* 0x001fc8000f8ec0ff */
[----:B------:R-:W-:-:S04]  /*1060*/  UIADD3 UR5, UPT, UPT, -UR5, URZ, URZ ;  /* 0x000000ff05057290 */ /* 0x000fc8000fffe1ff */
[----:B------:R-:W-:-:S09]  /*1070*/  UISETP.GE.AND UP0, UPT, UR5, URZ, UPT ;  /* 0x000000ff0500728c */ /* 0x000fd2000bf06270 */
[----:B------:R-:W-:Y:S05]  /*1080*/  BRA.U UP0, `(.L_x_21) ;  /* 0x0000000100fc7547 */ /* 0x000fea000b800000 */
[----:B------:R-:W-:Y:S02]  /*1090*/  UIADD3 UR8, UPT, UPT, -UR5, URZ, URZ ;  /* 0x000000ff05087290 */ /* 0x000fe4000fffe1ff */
[----:B------:R-:W-:Y:S02]  /*10a0*/  UPLOP3.LUT UP0, UPT, UPT, UPT, UPT, 0x80, 0x8 ;  /* 0x000000000008789c */ /* 0x000fe40003f0f070 */
[----:B------:R-:W-:-:S09]  /*10b0*/  UISETP.GT.AND UP1, UPT, UR8, 0xc, UPT ;  /* 0x0000000c0800788c */ /* 0x000fd2000bf24270 */
[----:B------:R-:W-:Y:S05]  /*10c0*/  BRA.U !UP1, `(.L_x_22) ;  /* 0x0000000109907547 */ /* 0x000fea000b800000 */
[----:B------:R-:W-:-:S11]  /*10d0*/  UPLOP3.LUT UP0, UPT, UPT, UPT, UPT, 0x40, 0x4 ;  /* 0x000000000004789c */ /* 0x000fd60003f0e870 */
.L_x_23:
[----:B------:R-:W-:Y:S01]  /*10e0*/  FADD R16, R19, R16 ;  /* 0x0000001013107221 */ /* 0x000fe20000000000 */
[C---:B------:R-:W-:Y:S01]  /*10f0*/  FADD R20, R21.reuse, R20 ;  /* 0x0000001415147221 */ /* 0x040fe20000000000 */
[----:B------:R-:W-:Y:S02]  /*1100*/  UIADD3 UR5, UPT, UPT, UR5, 0x10, URZ ;  /* 0x0000001005057890 */ /* 0x000fe4000fffe0ff */
[--C-:B------:R-:W-:Y:S01]  /*1110*/  FADD R16, R16, R19.reuse ;  /* 0x0000001310107221 */ /* 0x100fe20000000000 */
[C---:B------:R-:W-:Y:S01]  /*1120*/  FADD R20, R21.reuse, R20 ;  /* 0x0000001415147221 */ /* 0x040fe20000000000 */
[----:B------:R-:W-:Y:S02]  /*1130*/  UISETP.GE.AND UP1, UPT, UR5, -0xc, UPT ;  /* 0xfffffff40500788c */ /* 0x000fe4000bf26270 */
[----:B------:R-:W-:Y:S01]  /*1140*/  FADD R16, R16, R19 ;  /* 0x0000001310107221 */ /* 0x000fe20000000000 */
[----:B------:R-:W-:-:S03]  /*1150*/  FADD R20, R21, R20 ;  /* 0x0000001415147221 */ /* 0x000fc60000000000 */
        /* <DEDUP_REMOVED lines=25> */
[----:B------:R-:W-:Y:S01]  /*12f0*/  FADD R20, R21, R20 ;  /* 0x0000001415147221 */ /* 0x000fe20000000000 */
[----:B------:R-:W-:Y:S06]  /*1300*/  BRA.U !UP1, `(.L_x_23) ;  /* 0xfffffffd09747547 */ /* 0x000fec000b83ffff */
.L_x_22:
[----:B------:R-:W-:-:S04]  /*1310*/  UIADD3 UR8, UPT, UPT, -UR5, URZ, URZ ;  /* 0x000000ff05087290 */ /* 0x000fc8000fffe1ff */
[----:B------:R-:W-:-:S09]  /*1320*/  UISETP.GT.AND UP1, UPT, UR8, 0x4, UPT ;  /* 0x000000040800788c */ /* 0x000fd2000bf24270 */
[----:B------:R-:W-:Y:S05]  /*1330*/  BRA.U !UP1, `(.L_x_24) ;  /* 0x0000000109487547 */ /* 0x000fea000b800000 */
[----:B------:R-:W-:Y:S01]  /*1340*/  FADD R16, R16, R19 ;  /* 0x0000001310107221 */ /* 0x000fe20000000000 */
[----:B------:R-:W-:Y:S01]  /*1350*/  FADD R20, R20, R21 ;  /* 0x0000001514147221 */ /* 0x000fe20000000000 */
[----:B------:R-:W-:Y:S02]  /*1360*/  UPLOP3.LUT UP0, UPT, UPT, UPT, UPT, 0x40, 0x4 ;  /* 0x000000000004789c */ /* 0x000fe40003f0e870 */
[--C-:B------:R-:W-:Y:S01]  /*1370*/  FADD R16, R16, R19.reuse ;  /* 0x0000001310107221 */ /* 0x100fe20000000000 */
[C---:B------:R-:W-:Y:S01]  /*1380*/  FADD R20, R21.reuse, R20 ;  /* 0x0000001415147221 */ /* 0x040fe20000000000 */
[----:B------:R-:W-:Y:S02]  /*1390*/  UIADD3 UR5, UPT, UPT, UR5, 0x8, URZ ;  /* 0x0000000805057890 */ /* 0x000fe4000fffe0ff */
        /* <DEDUP_REMOVED lines=11> */
[----:B------:R-:W-:-:S07]  /*1450*/  FADD R20, R21, R20 ;  /* 0x0000001415147221 */ /* 0x000fce0000000000 */
.L_x_24:
[----:B------:R-:W-:-:S09]  /*1460*/  UISETP.NE.OR UP0, UPT, UR5, URZ, UP0 ;  /* 0x000000ff0500728c */ /* 0x000fd20008705670 */
[----:B------:R-:W-:Y:S05]  /*1470*/  BRA.U !UP0, `(.L_x_18) ;  /* 0x00000001082c7547 */ /* 0x000fea000b800000 */
.L_x_21:
[----:B------:R-:W-:Y:S01]  /*1480*/  UIADD3 UR5, UPT, UPT, UR5, 0x4, URZ ;  /* 0x0000000405057890 */ /* 0x000fe2000fffe0ff */
[----:B------:R-:W-:Y:S01]  /*1490*/  FADD R16, R19, R16 ;  /* 0x0000001013107221 */ /* 0x000fe20000000000 */
[C---:B------:R-:W-:Y:S02]  /*14a0*/  FADD R20, R21.reuse, R20 ;  /* 0x0000001415147221 */ /* 0x040fe40000000000 */
[----:B------:R-:W-:Y:S01]  /*14b0*/  UISETP.NE.AND UP0, UPT, UR5, URZ, UPT ;  /* 0x000000ff0500728c */ /* 0x000fe2000bf05270 */
[----:B------:R-:W-:Y:S01]  /*14c0*/  FADD R16, R16, R19 ;  /* 0x0000001310107221 */ /* 0x000fe20000000000 */
[----:B------:R-:W-:-:S03]  /*14d0*/  FADD R20, R21, R20 ;  /* 0x0000001415147221 */ /* 0x000fc60000000000 */
[----:B------:R-:W-:Y:S01]  /*14e0*/  FADD R16, R16, R19 ;  /* 0x0000001310107221 */ /* 0x000fe20000000000 */
[----:B------:R-:W-:-:S03]  /*14f0*/  FADD R20, R21, R20 ;  /* 0x0000001415147221 */ /* 0x000fc60000000000 */
[----:B------:R-:W-:Y:S01]  /*1500*/  FADD R16, R16, R19 ;  /* 0x0000001310107221 */ /* 0x000fe20000000000 */
[----:B------:R-:W-:Y:S01]  /*1510*/  FADD R20, R21, R20 ;  /* 0x0000001415147221 */ /* 0x000fe20000000000 */
[----:B------:R-:W-:Y:S06]  /*1520*/  BRA.U UP0, `(.L_x_21) ;  /* 0xfffffffd00d47547 */ /* 0x000fec000b83ffff */
.L_x_18:
[----:B------:R-:W0:Y:S01]  /*1530*/  LDCU UR5, c[0x0][0x388] ;  /* 0x00007100ff0577ac */ /* 0x000e220008000800 */
[----:B------:R-:W-:Y:S01]  /*1540*/  UISETP.NE.AND UP0, UPT, UR4, URZ, UPT ;  /* 0x000000ff0400728c */ /* 0x000fe2000bf05270 */
[----:B0-----:R-:W-:-:S08]  /*1550*/  MOV R21, UR5 ;  /* 0x0000000500157c02 */ /* 0x001fd00008000f00 */
[----:B------:R-:W-:Y:S05]  /*1560*/  BRA.U !UP0, `(.L_x_3) ;  /* 0x0000000108687547 */ /* 0x000fea000b800000 */
        /* <DEDUP_REMOVED lines=15> */
.L_x_26:
[----:B------:R-:W-:Y:S05]  /*1660*/  BSYNC.RECONVERGENT B0 ;  /* 0x0000000000007941 */ /* 0x000fea0003800200 */
.L_x_25:
[----:B------:R-:W-:Y:S01]  /*1670*/  FMUL R0, R19, R19 ;  /* 0x0000001313007220 */ /* 0x000fe20000400000 */
[----:B------:R-:W0:Y:S03]  /*1680*/  LDCU UR5, c[0x0][0x388] ;  /* 0x00007100ff0577ac */ /* 0x000e260008000800 */
[----:B------:R-:W-:Y:S01]  /*1690*/  FMUL R3, R3, R0 ;  /* 0x0000000003037220 */ /* 0x000fe20000400000 */
[----:B------:R-:W-:-:S12]  /*16a0*/  UIADD3 UR4, UPT, UPT, -UR4, URZ, URZ ;  /* 0x000000ff04047290 */ /* 0x000fd8000fffe1ff */
.L_x_27:
[----:B------:R-:W-:Y:S01]  /*16b0*/  UIADD3 UR4, UPT, UPT, UR4, 0x1, URZ ;  /* 0x0000000104047890 */ /* 0x000fe2000fffe0ff */
[----:B------:R-:W-:Y:S01]  /*16c0*/  FADD R16, R19, R16 ;  /* 0x0000001013107221 */ /* 0x000fe20000000000 */
[----:B------:R-:W-:Y:S02]  /*16d0*/  FADD R20, R3, R20 ;  /* 0x0000001403147221 */ /* 0x000fe40000000000 */
[----:B------:R-:W-:-:S09]  /*16e0*/  UISETP.NE.AND UP0, UPT, UR4, URZ, UPT ;  /* 0x000000ff0400728c */ /* 0x000fd2000bf05270 */
[----:B------:R-:W-:Y:S05]  /*16f0*/  BRA.U UP0, `(.L_x_27) ;  /* 0xfffffffd00ec7547 */ /* 0x000fea000b83ffff */
[----:B0-----:R-:W-:-:S07]  /*1700*/  MOV R21, UR5 ;  /* 0x0000000500157c02 */ /* 0x001fce0008000f00 */
.L_x_3:
[----:B------:R-:W0:Y:S01]  /*1710*/  LDCU UR4, c[0x0][0x388] ;  /* 0x00007100ff0477ac */ /* 0x000e220008000800 */
[----:B------:R-:W-:Y:S01]  /*1720*/  I2FP.F32.S32 R23, R21 ;  /* 0x0000001500177245 */ /* 0x000fe20000201400 */
[----:B------:R-:W-:Y:S03]  /*1730*/  BSSY.RECONVERGENT B0, `(.L_x_28) ;  /* 0x000000e000007945 */ /* 0x000fe60003800200 */
[----:B------:R-:W1:Y:S01]  /*1740*/  MUFU.RCP R3, R23 ;  /* 0x0000001700037308 */ /* 0x000e620000001000 */
[----:B0-----:R-:W-:-:S07]  /*1750*/  I2FP.F32.S32 R0, UR4 ;  /* 0x0000000400007c45 */ /* 0x001fce0008201400 */
[----:B------:R-:W0:Y:S01]  /*1760*/  FCHK P0, R0, R23 ;  /* 0x0000001700007302 */ /* 0x000e220000000000 */
[----:B-1----:R-:W-:-:S04]  /*1770*/  FFMA R18, -R23, R3, 1 ;  /* 0x3f80000017127423 */ /* 0x002fc80000000103 */
[----:B------:R-:W-:-:S04]  /*1780*/  FFMA R3, R3, R18, R3 ;  /* 0x0000001203037223 */ /* 0x000fc80000000003 */
[----:B------:R-:W-:-:S04]  /*1790*/  FFMA R18, R0, R3, RZ ;  /* 0x0000000300127223 */ /* 0x000fc800000000ff */
[----:B------:R-:W-:-:S04]  /*17a0*/  FFMA R19, -R23, R18, R0 ;  /* 0x0000001217137223 */ /* 0x000fc80000000100 */
[----:B------:R-:W-:Y:S01]  /*17b0*/  FFMA R3, R3, R19, R18 ;  /* 0x0000001303037223 */ /* 0x000fe20000000012 */
[----:B0-----:R-:W-:Y:S06]  /*17c0*/  @!P0 BRA `(.L_x_29) ;  /* 0x0000000000108947 */ /* 0x001fec0003800000 */
[----:B------:R-:W-:Y:S02]  /*17d0*/  MOV R3, R23 ;  /* 0x0000001700037202 */ /* 0x000fe40000000f00 */
[----:B------:R-:W-:-:S07]  /*17e0*/  MOV R29, 0x1800 ;  /* 0x00001800001d7802 */ /* 0x000fce0000000f00 */
[----:B-----5:R-:W-:Y:S05]  /*17f0*/  CALL.REL.NOINC `($__internal_1_$__cuda_sm3x_div_rn_noftz_f32_slowpath) ;  /* 0x0000000000a07944 */ /* 0x020fea0003c00000 */
[----:B------:R-:W-:-:S07]  /*1800*/  MOV R3, R0 ;  /* 0x0000000000037202 */ /* 0x000fce0000000f00 */
.L_x_29:
[----:B------:R-:W-:Y:S05]  /*1810*/  BSYNC.RECONVERGENT B0 ;  /* 0x0000000000007941 */ /* 0x000fea0003800200 */
.L_x_28:
[----:B------:R-:W0:Y:S01]  /*1820*/  LDC.64 R18, c[0x0][0x398] ;  /* 0x0000e600ff127b82 */ /* 0x000e220000000a00 */
[----:B-----5:R-:W-:Y:S01]  /*1830*/  SHF.L.U32 R27, R2, 0x1, RZ ;  /* 0x00000001021b7819 */ /* 0x020fe200000006ff */
[----:B------:R-:W-:-:S06]  /*1840*/  FMUL R25, R3, R16 ;  /* 0x0000001003197220 */ /* 0x000fcc0000400000 */
[----:B------:R-:W1:Y:S01]  /*1850*/  LDC.64 R22, c[0x0][0x3a0] ;  /* 0x0000e800ff167b82 */ /* 0x000e620000000a00 */
[----:B0-----:R-:W-:-:S04]  /*1860*/  IMAD.WIDE R18, R27, 0x4, R18 ;  /* 0x000000041b127825 */ /* 0x001fc800078e0212 */
[----:B------:R-:W-:Y:S01]  /*1870*/  FMUL R27, R3, R20 ;  /* 0x00000014031b7220 */ /* 0x000fe20000400000 */
[----:B------:R-:W-:Y:S01]  /*1880*/  STG.E desc[UR6][R18.64], R25 ;  /* 0x0000001912007986 */ /* 0x000fe2000c101906 */
[----:B-1----:R-:W-:-:S03]  /*1890*/  IMAD.WIDE R2, R2, 0x4, R22 ;  /* 0x0000000402027825 */ /* 0x002fc600078e0216 */
[----:B------:R-:W-:Y:S04]  /*18a0*/  STG.E desc[UR6][R18.64+0x4], R27 ;  /* 0x0000041b12007986 */ /* 0x000fe8000c101906 */
[----:B------:R-:W-:Y:S04]  /*18b0*/  STG.E desc[UR6][R2.64], R21 ;  /* 0x0000001502007986 */ /* 0x000fe8000c101906 */
[----:B------:R-:W-:Y:S04]  /*18c0*/  STG.E.64 desc[UR6][R4.64], R8 ;  /* 0x0000000804007986 */ /* 0x000fe8000c101b06 */
[----:B------:R-:W-:Y:S04]  /*18d0*/  STG.E.64 desc[UR6][R4.64+0x8], R10 ;  /* 0x0000080a04007986 */ /* 0x000fe8000c101b06 */
[----:B------:R-:W-:Y:S04]  /*18e0*/  STG.E.64 desc[UR6][R4.64+0x10], R12 ;  /* 0x0000100c04007986 */ /* 0x000fe8000c101b06 */
[----:B------:R-:W-:Y:S04]  /*18f0*/  STG.E.64 desc[UR6][R4.64+0x18], R14 ;  /* 0x0000180e04007986 */ /* 0x000fe8000c101b06 */
[----:B------:R-:W-:Y:S04]  /*1900*/  STG.E.64 desc[UR6][R4.64+0x28], R6 ;  /* 0x0000280604007986 */ /* 0x000fe8000c101b06 */
[----:B------:R-:W-:Y:S01]  /*1910*/  STG.E desc[UR6][R4.64+0x20], R17 ;  /* 0x0000201104007986 */ /* 0x000fe2000c101906 */
[----:B------:R-:W-:Y:S05]  /*1920*/  EXIT ;  /* 0x000000000000794d */ /* 0x000fea0003800000 */
        .weak           $__internal_0_$__cuda_sm20_sqrt_rn_f32_slowpath
        .type           $__internal_0_$__cuda_sm20_sqrt_rn_f32_slowpath,@function
        .size           $__internal_0_$__cuda_sm20_sqrt_rn_f32_slowpath,($__internal_1_$__cuda_sm3x_div_rn_noftz_f32_slowpath - $__internal_0_$__cuda_sm20_sqrt_rn_f32_slowpath)
$__internal_0_$__cuda_sm20_sqrt_rn_f32_slowpath:
[----:B------:R-:W-:-:S13]  /*1930*/  LOP3.LUT P0, RZ, R0, 0x7fffffff, RZ, 0xc0, !PT ;  /* 0x7fffffff00ff7812 */ /* 0x000fda000780c0ff */
[----:B------:R-:W-:Y:S01]  /*1940*/  @!P0 MOV R32, R0 ;  /* 0x0000000000208202 */ /* 0x000fe20000000f00 */
[----:B------:R-:W-:Y:S06]  /*1950*/  @!P0 BRA `(.L_x_30) ;  /* 0x0000000000408947 */ /* 0x000fec0003800000 */
[----:B------:R-:W-:-:S13]  /*1960*/  FSETP.GEU.FTZ.AND P0, PT, R0, RZ, PT ;  /* 0x000000ff0000720b */ /* 0x000fda0003f1e000 */
[----:B------:R-:W-:Y:S01]  /*1970*/  @!P0 MOV R32, 0x7fffffff ;  /* 0x7fffffff00208802 */ /* 0x000fe20000000f00 */
[----:B------:R-:W-:Y:S06]  /*1980*/  @!P0 BRA `(.L_x_30) ;  /* 0x0000000000348947 */ /* 0x000fec0003800000 */
[----:B------:R-:W-:-:S13]  /*1990*/  FSETP.GTU.FTZ.AND P0, PT, |R0|, +INF , PT ;  /* 0x7f8000000000780b */ /* 0x000fda0003f1c200 */
[----:B------:R-:W-:Y:S01]  /*19a0*/  @P0 FADD.FTZ R32, R0, 1 ;  /* 0x3f80000000200421 */ /* 0x000fe20000010000 */
[----:B------:R-:W-:Y:S06]  /*19b0*/  @P0 BRA `(.L_x_30) ;  /* 0x0000000000280947 */ /* 0x000fec0003800000 */
[----:B------:R-:W-:-:S13]  /*19c0*/  FSETP.NEU.FTZ.AND P0, PT, |R0|, +INF , PT ;  /* 0x7f8000000000780b */ /* 0x000fda0003f1d200 */
[----:B------:R-:W-:-:S04]  /*19d0*/  @P0 FFMA R19, R0, 1.84467440737095516160e+19, RZ ;  /* 0x5f80000000130823 */ /* 0x000fc800000000ff */
[----:B------:R-:W0:Y:S02]  /*19e0*/  @P0 MUFU.RSQ R32, R19 ;  /* 0x0000001300200308 */ /* 0x000e240000001400 */
[----:B0-----:R-:W-:Y:S01]  /*19f0*/  @P0 FMUL.FTZ R34, R19, R32 ;  /* 0x0000002013220220 */ /* 0x001fe20000410000 */
[----:B------:R-:W-:-:S03]  /*1a00*/  @P0 FMUL.FTZ R32, R32, 0.5 ;  /* 0x3f00000020200820 */ /* 0x000fc60000410000 */
[----:B------:R-:W-:-:S04]  /*1a10*/  @P0 FADD.FTZ R33, -R34, -RZ ;  /* 0x800000ff22210221 */ /* 0x000fc80000010100 */
[----:B------:R-:W-:-:S04]  /*1a20*/  @P0 FFMA R33, R34, R33, R19 ;  /* 0x0000002122210223 */ /* 0x000fc80000000013 */
[----:B------:R-:W-:Y:S01]  /*1a30*/  @P0 FFMA R33, R33, R32, R34 ;  /* 0x0000002021210223 */ /* 0x000fe20000000022 */
[----:B------:R-:W-:-:S03]  /*1a40*/  @!P0 MOV R32, R0 ;  /* 0x0000000000208202 */ /* 0x000fc60000000f00 */
[----:B------:R-:W-:-:S07]  /*1a50*/  @P0 FMUL.FTZ R32, R33, 2.3283064365386962891e-10 ;  /* 0x2f80000021200820 */ /* 0x000fce0000410000 */
.L_x_30:
[----:B------:R-:W-:-:S04]  /*1a60*/  HFMA2 R19, -RZ, RZ, 0, 0 ;  /* 0x00000000ff137431 */ /* 0x000fc800000001ff */
[----:B------:R-:W-:Y:S05]  /*1a70*/  RET.REL.NODEC R18 `(_Z4MC_kffiP17curandStateXORWOWPfPi) ;  /* 0xffffffe412607950 */ /* 0x000fea0003c3ffff */
        .weak           $__internal_1_$__cuda_sm3x_div_rn_noftz_f32_slowpath
        .type           $__internal_1_$__cuda_sm3x_div_rn_noftz_f32_slowpath,@function
        .size           $__internal_1_$__cuda_sm3x_div_rn_noftz_f32_slowpath,(.L_x_53 - $__internal_1_$__cuda_sm3x_div_rn_noftz_f32_slowpath)
$__internal_1_$__cuda_sm3x_div_rn_noftz_f32_slowpath:
[----:B------:R-:W-:Y:S01]  /*1a80*/  SHF.R.U32.HI R19, RZ, 0x17, R3 ;  /* 0x00000017ff137819 */ /* 0x000fe20000011603 */
[----:B------:R-:W-:Y:S01]  /*1a90*/  BSSY.RECONVERGENT B2, `(.L_x_31) ;  /* 0x0000063000027945 */ /* 0x000fe20003800200 */
[----:B------:R-:W-:Y:S02]  /*1aa0*/  SHF.R.U32.HI R30, RZ, 0x17, R0 ;  /* 0x00000017ff1e7819 */ /* 0x000fe40000011600 */
[----:B------:R-:W-:Y:S02]  /*1ab0*/  LOP3.LUT R19, R19, 0xff, RZ, 0xc0, !PT ;  /* 0x000000ff13137812 */ /* 0x000fe400078ec0ff */
[----:B------:R-:W-:Y:S02]  /*1ac0*/  LOP3.LUT R30, R30, 0xff, RZ, 0xc0, !PT ;  /* 0x000000ff1e1e7812 */ /* 0x000fe400078ec0ff */
[----:B------:R-:W-:Y:S02]  /*1ad0*/  IADD3 R33, PT, PT, R19, -0x1, RZ ;  /* 0xffffffff13217810 */ /* 0x000fe40007ffe0ff */
[----:B------:R-:W-:-:S02]  /*1ae0*/  IADD3 R32, PT, PT, R30, -0x1, RZ ;  /* 0xffffffff1e207810 */ /* 0x000fc40007ffe0ff */
[----:B------:R-:W-:Y:S02]  /*1af0*/  ISETP.GT.U32.AND P0, PT, R33, 0xfd, PT ;  /* 0x000000fd2100780c */ /* 0x000fe40003f04070 */
[----:B------:R-:W-:Y:S02]  /*1b00*/  MOV R31, R3 ;  /* 0x00000003001f7202 */ /* 0x000fe40000000f00 */
[----:B------:R-:W-:-:S13]  /*1b10*/  ISETP.GT.U32.OR P0, PT, R32, 0xfd, P0 ;  /* 0x000000fd2000780c */ /* 0x000fda0000704470 */
[----:B------:R-:W-:Y:S01]  /*1b20*/  @!P0 MOV R18, RZ ;  /* 0x000000ff00128202 */ /* 0x000fe20000000f00 */
[----:B------:R-:W-:Y:S06]  /*1b30*/  @!P0 BRA `(.L_x_32) ;  /* 0x00000000005c8947 */ /* 0x000fec0003800000 */
[----:B------:R-:W-:Y:S02]  /*1b40*/  FSETP.GTU.FTZ.AND P0, PT, |R0|, +INF , PT ;  /* 0x7f8000000000780b */ /* 0x000fe40003f1c200 */
[----:B------:R-:W-:-:S04]  /*1b50*/  FSETP.GTU.FTZ.AND P1, PT, |R3|, +INF , PT ;  /* 0x7f8000000300780b */ /* 0x000fc80003f3c200 */
[----:B------:R-:W-:-:S13]  /*1b60*/  PLOP3.LUT P0, PT, P0, P1, PT, 0xf8, 0x8f ;  /* 0x00000000008f781c */ /* 0x000fda0000703f70 */
[----:B------:R-:W-:Y:S05]  /*1b70*/  @P0 BRA `(.L_x_33) ;  /* 0x00000004004c0947 */ /* 0x000fea0003800000 */
[----:B------:R-:W-:-:S13]  /*1b80*/  LOP3.LUT P0, RZ, R31, 0x7fffffff, R0, 0xc8, !PT ;  /* 0x7fffffff1fff7812 */ /* 0x000fda000780c800 */
[----:B------:R-:W-:Y:S05]  /*1b90*/  @!P0 BRA `(.L_x_34) ;  /* 0x00000004003c8947 */ /* 0x000fea0003800000 */
[C---:B------:R-:W-:Y:S02]  /*1ba0*/  FSETP.NEU.FTZ.AND P2, PT, |R0|.reuse, +INF , PT ;  /* 0x7f8000000000780b */ /* 0x040fe40003f5d200 */
[----:B------:R-:W-:Y:S02]  /*1bb0*/  FSETP.NEU.FTZ.AND P1, PT, |R3|, +INF , PT ;  /* 0x7f8000000300780b */ /* 0x000fe40003f3d200 */
[----:B------:R-:W-:-:S11]  /*1bc0*/  FSETP.NEU.FTZ.AND P0, PT, |R0|, +INF , PT ;  /* 0x7f8000000000780b */ /* 0x000fd60003f1d200 */
[----:B------:R-:W-:Y:S05]  /*1bd0*/  @!P1 BRA !P2, `(.L_x_34) ;  /* 0x00000004002c9947 */ /* 0x000fea0005000000 */
[----:B------:R-:W-:-:S04]  /*1be0*/  LOP3.LUT P2, RZ, R0, 0x7fffffff, RZ, 0xc0, !PT ;  /* 0x7fffffff00ff7812 */ /* 0x000fc8000784c0ff */
[----:B------:R-:W-:-:S13]  /*1bf0*/  PLOP3.LUT P1, PT, P1, P2, PT, 0x2f, 0xf2 ;  /* 0x0000000000f2781c */ /* 0x000fda0000f24577 */
[----:B------:R-:W-:Y:S05]  /*1c00*/  @P1 BRA `(.L_x_35) ;  /* 0x0000000400181947 */ /* 0x000fea0003800000 */
[----:B------:R-:W-:-:S04]  /*1c10*/  LOP3.LUT P1, RZ, R31, 0x7fffffff, RZ, 0xc0, !PT ;  /* 0x7fffffff1fff7812 */ /* 0x000fc8000782c0ff */
[----:B------:R-:W-:-:S13]  /*1c20*/  PLOP3.LUT P0, PT, P0, P1, PT, 0x2f, 0xf2 ;  /* 0x0000000000f2781c */ /* 0x000fda0000702577 */
[----:B------:R-:W-:Y:S05]  /*1c30*/  @P0 BRA `(.L_x_36) ;  /* 0x0000000400000947 */ /* 0x000fea0003800000 */
[----:B------:R-:W-:Y:S02]  /*1c40*/  ISETP.GE.AND P0, PT, R32, RZ, PT ;  /* 0x000000ff2000720c */ /* 0x000fe40003f06270 */
[----:B------:R-:W-:-:S11]  /*1c50*/  ISETP.GE.AND P1, PT, R33, RZ, PT ;  /* 0x000000ff2100720c */ /* 0x000fd60003f26270 */
[----:B------:R-:W-:Y:S01]  /*1c60*/  @P0 MOV R18, RZ ;  /* 0x000000ff00120202 */ /* 0x000fe20000000f00 */
[----:B------:R-:W-:Y:S01]  /*1c70*/  @!P0 FFMA R0, R0, 1.84467440737095516160e+19, RZ ;  /* 0x5f80000000008823 */ /* 0x000fe200000000ff */
[----:B------:R-:W-:Y:S01]  /*1c80*/  @!P0 MOV R18, 0xffffffc0 ;  /* 0xffffffc000128802 */ /* 0x000fe20000000f00 */
[----:B------:R-:W-:-:S03]  /*1c90*/  @!P1 FFMA R31, R3, 1.84467440737095516160e+19, RZ ;  /* 0x5f800000031f9823 */ /* 0x000fc600000000ff */
[----:B------:R-:W-:-:S07]  /*1ca0*/  @!P1 IADD3 R18, PT, PT, R18, 0x40, RZ ;  /* 0x0000004012129810 */ /* 0x000fce0007ffe0ff */
.L_x_32:
[----:B------:R-:W-:Y:S01]  /*1cb0*/  LEA R32, R19, 0xc0800000, 0x17 ;  /* 0xc080000013207811 */ /* 0x000fe200078eb8ff */
[----:B------:R-:W-:Y:S01]  /*1cc0*/  BSSY.RECONVERGENT B3, `(.L_x_37) ;  /* 0x0000036000037945 */ /* 0x000fe20003800200 */
[----:B------:R-:W-:Y:S02]  /*1cd0*/  IADD3 R30, PT, PT, R30, -0x7f, RZ ;  /* 0xffffff811e1e7810 */ /* 0x000fe40007ffe0ff */
[----:B------:R-:W-:-:S03]  /*1ce0*/  IADD3 R34, PT, PT, -R32, R31, RZ ;  /* 0x0000001f20227210 */ /* 0x000fc60007ffe1ff */
[----:B------:R-:W-:Y:S01]  /*1cf0*/  IMAD R0, R30, -0x800000, R0 ;  /* 0xff8000001e007824 */ /* 0x000fe200078e0200 */
[----:B------:R-:W0:Y:S01]  /*1d00*/  MUFU.RCP R32, R34 ;  /* 0x0000002200207308 */ /* 0x000e220000001000 */
[----:B------:R-:W-:-:S04]  /*1d10*/  FADD.FTZ R33, -R34, -RZ ;  /* 0x800000ff22217221 */ /* 0x000fc80000010100 */
[----:B0-----:R-:W-:-:S04]  /*1d20*/  FFMA R31, R32, R33, 1 ;  /* 0x3f800000201f7423 */ /* 0x001fc80000000021 */
[----:B------:R-:W-:-:S04]  /*1d30*/  FFMA R31, R32, R31, R32 ;  /* 0x0000001f201f7223 */ /* 0x000fc80000000020 */
[----:B------:R-:W-:-:S04]  /*1d40*/  FFMA R32, R0, R31, RZ ;  /* 0x0000001f00207223 */ /* 0x000fc800000000ff */
[----:B------:R-:W-:-:S04]  /*1d50*/  FFMA R35, R33, R32, R0 ;  /* 0x0000002021237223 */ /* 0x000fc80000000000 */
[----:B------:R-:W-:Y:S01]  /*1d60*/  FFMA R32, R31, R35, R32 ;  /* 0x000000231f207223 */ /* 0x000fe20000000020 */
[----:B------:R-:W-:-:S03]  /*1d70*/  IADD3 R35, PT, PT, R30, 0x7f, -R19 ;  /* 0x0000007f1e237810 */ /* 0x000fc60007ffe813 */
[----:B------:R-:W-:Y:S01]  /*1d80*/  FFMA R33, R33, R32, R0 ;  /* 0x0000002021217223 */ /* 0x000fe20000000000 */
[----:B------:R-:W-:-:S03]  /*1d90*/  IADD3 R35, PT, PT, R35, R18, RZ ;  /* 0x0000001223237210 */ /* 0x000fc60007ffe0ff */
[----:B------:R-:W-:-:S05]  /*1da0*/  FFMA R0, R31, R33, R32 ;  /* 0x000000211f007223 */ /* 0x000fca0000000020 */
[----:B------:R-:W-:-:S04]  /*1db0*/  SHF.R.U32.HI R19, RZ, 0x17, R0 ;  /* 0x00000017ff137819 */ /* 0x000fc80000011600 */
[----:B------:R-:W-:-:S04]  /*1dc0*/  LOP3.LUT R19, R19, 0xff, RZ, 0xc0, !PT ;  /* 0x000000ff13137812 */ /* 0x000fc800078ec0ff */
[----:B------:R-:W-:-:S04]  /*1dd0*/  IADD3 R19, PT, PT, R19, R35, RZ ;  /* 0x0000002313137210 */ /* 0x000fc80007ffe0ff */
[----:B------:R-:W-:-:S04]  /*1de0*/  IADD3 R18, PT, PT, R19, -0x1, RZ ;  /* 0xffffffff13127810 */ /* 0x000fc80007ffe0ff */
[----:B------:R-:W-:-:S13]  /*1df0*/  ISETP.GE.U32.AND P0, PT, R18, 0xfe, PT ;  /* 0x000000fe1200780c */ /* 0x000fda0003f06070 */
[----:B------:R-:W-:Y:S05]  /*1e00*/  @!P0 BRA `(.L_x_38) ;  /* 0x0000000000808947 */ /* 0x000fea0003800000 */
[----:B------:R-:W-:-:S13]  /*1e10*/  ISETP.GT.AND P0, PT, R19, 0xfe, PT ;  /* 0x000000fe1300780c */ /* 0x000fda0003f04270 */
[----:B------:R-:W-:Y:S05]  /*1e20*/  @P0 BRA `(.L_x_39) ;  /* 0x00000000006c0947 */ /* 0x000fea0003800000 */
[----:B------:R-:W-:-:S13]  /*1e30*/  ISETP.GE.AND P0, PT, R19, 0x1, PT ;  /* 0x000000011300780c */ /* 0x000fda0003f06270 */
[----:B------:R-:W-:Y:S05]  /*1e40*/  @P0 BRA `(.L_x_40) ;  /* 0x0000000000740947 */ /* 0x000fea0003800000 */
[----:B------:R-:W-:Y:S02]  /*1e50*/  ISETP.GE.AND P0, PT, R19, -0x18, PT ;  /* 0xffffffe81300780c */ /* 0x000fe40003f06270 */
[----:B------:R-:W-:-:S11]  /*1e60*/  LOP3.LUT R0, R0, 0x80000000, RZ, 0xc0, !PT ;  /* 0x8000000000007812 */ /* 0x000fd600078ec0ff */
[----:B------:R-:W-:Y:S05]  /*1e70*/  @!P0 BRA `(.L_x_40) ;  /* 0x0000000000688947 */ /* 0x000fea0003800000 */
[-CC-:B------:R-:W-:Y:S01]  /*1e80*/  FFMA.RZ R18, R31, R33.reuse, R32.reuse ;  /* 0x000000211f127223 */ /* 0x180fe2000000c020 */
[C---:B------:R-:W-:Y:S02]  /*1e90*/  ISETP.NE.AND P2, PT, R19.reuse, RZ, PT ;  /* 0x000000ff1300720c */ /* 0x040fe40003f45270 */
[----:B------:R-:W-:Y:S02]  /*1ea0*/  ISETP.NE.AND P1, PT, R19, RZ, PT ;  /* 0x000000ff1300720c */ /* 0x000fe40003f25270 */
[----:B------:R-:W-:Y:S01]  /*1eb0*/  LOP3.LUT R30, R18, 0x7fffff, RZ, 0xc0, !PT ;  /* 0x007fffff121e7812 */ /* 0x000fe200078ec0ff */
[CCC-:B------:R-:W-:Y:S01]  /*1ec0*/  FFMA.RP R18, R31.reuse, R33.reuse, R32.reuse ;  /* 0x000000211f127223 */ /* 0x1c0fe20000008020 */
[----:B------:R-:W-:Y:S01]  /*1ed0*/  FFMA.RM R31, R31, R33, R32 ;  /* 0x000000211f1f7223 */ /* 0x000fe20000004020 */
[----:B------:R-:W-:Y:S02]  /*1ee0*/  IADD3 R33, PT, PT, R19, 0x20, RZ ;  /* 0x0000002013217810 */ /* 0x000fe40007ffe0ff */
[----:B------:R-:W-:-:S02]  /*1ef0*/  LOP3.LUT R30, R30, 0x800000, RZ, 0xfc, !PT ;  /* 0x008000001e1e7812 */ /* 0x000fc400078efcff */
[----:B------:R-:W-:Y:S02]  /*1f00*/  IADD3 R19, PT, PT, -R19, RZ, RZ ;  /* 0x000000ff13137210 */ /* 0x000fe40007ffe1ff */
[----:B------:R-:W-:Y:S02]  /*1f10*/  SHF.L.U32 R33, R30, R33, RZ ;  /* 0x000000211e217219 */ /* 0x000fe400000006ff */
[----:B------:R-:W-:Y:S02]  /*1f20*/  FSETP.NEU.FTZ.AND P0, PT, R18, R31, PT ;  /* 0x0000001f1200720b */ /* 0x000fe40003f1d000 */
[----:B------:R-:W-:Y:S02]  /*1f30*/  SEL R19, R19, RZ, P2 ;  /* 0x000000ff13137207 */ /* 0x000fe40001000000 */
[----:B------:R-:W-:Y:S02]  /*1f40*/  ISETP.NE.AND P1, PT, R33, RZ, P1 ;  /* 0x000000ff2100720c */ /* 0x000fe40000f25270 */
[----:B------:R-:W-:-:S02]  /*1f50*/  SHF.R.U32.HI R19, RZ, R19, R30 ;  /* 0x00000013ff137219 */ /* 0x000fc4000001161e */
[----:B------:R-:W-:Y:S02]  /*1f60*/  PLOP3.LUT P0, PT, P0, P1, PT, 0xf8, 0x8f ;  /* 0x00000000008f781c */ /* 0x000fe40000703f70 */
[----:B------:R-:W-:Y:S02]  /*1f70*/  SHF.R.U32.HI R31, RZ, 0x1, R19 ;  /* 0x00000001ff1f7819 */ /* 0x000fe40000011613 */
[----:B------:R-:W-:-:S04]  /*1f80*/  SEL R18, RZ, 0x1, !P0 ;  /* 0x00000001ff127807 */ /* 0x000fc80004000000 */
[----:B------:R-:W-:-:S04]  /*1f90*/  LOP3.LUT R18, R18, 0x1, R31, 0xf8, !PT ;  /* 0x0000000112127812 */ /* 0x000fc800078ef81f */
[----:B------:R-:W-:-:S04]  /*1fa0*/  LOP3.LUT R18, R18, R19, RZ, 0xc0, !PT ;  /* 0x0000001312127212 */ /* 0x000fc800078ec0ff */
[----:B------:R-:W-:-:S04]  /*1fb0*/  IADD3 R31, PT, PT, R31, R18, RZ ;  /* 0x000000121f1f7210 */ /* 0x000fc80007ffe0ff */
[----:B------:R-:W-:Y:S01]  /*1fc0*/  LOP3.LUT R0, R31, R0, RZ, 0xfc, !PT ;  /* 0x000000001f007212 */ /* 0x000fe200078efcff */
[----:B------:R-:W-:Y:S06]  /*1fd0*/  BRA `(.L_x_40) ;  /* 0x0000000000107947 */ /* 0x000fec0003800000 */
.L_x_39:
[----:B------:R-:W-:-:S04]  /*1fe0*/  LOP3.LUT R0, R0, 0x80000000, RZ, 0xc0, !PT ;  /* 0x8000000000007812 */ /* 0x000fc800078ec0ff */
[----:B------:R-:W-:Y:S01]  /*1ff0*/  LOP3.LUT R0, R0, 0x7f800000, RZ, 0xfc, !PT ;  /* 0x7f80000000007812 */ /* 0x000fe200078efcff */
[----:B------:R-:W-:Y:S06]  /*2000*/  BRA `(.L_x_40) ;  /* 0x0000000000047947 */ /* 0x000fec0003800000 */
.L_x_38:
[----:B------:R-:W-:-:S07]  /*2010*/  LEA R0, R35, R0, 0x17 ;  /* 0x0000000023007211 */ /* 0x000fce00078eb8ff */
.L_x_40:
[----:B------:R-:W-:Y:S05]  /*2020*/  BSYNC.RECONVERGENT B3 ;  /* 0x0000000000037941 */ /* 0x000fea0003800200 */
.L_x_37:
[----:B------:R-:W-:Y:S05]  /*2030*/  BRA `(.L_x_41) ;  /* 0x0000000000207947 */ /* 0x000fea0003800000 */
.L_x_36:
[----:B------:R-:W-:-:S04]  /*2040*/  LOP3.LUT R0, R31, 0x80000000, R0, 0x48, !PT ;  /* 0x800000001f007812 */ /* 0x000fc800078e4800 */
[----:B------:R-:W-:Y:S01]  /*2050*/  LOP3.LUT R0, R0, 0x7f800000, RZ, 0xfc, !PT ;  /* 0x7f80000000007812 */ /* 0x000fe200078efcff */
[----:B------:R-:W-:Y:S06]  /*2060*/  BRA `(.L_x_41) ;  /* 0x0000000000147947 */ /* 0x000fec0003800000 */
.L_x_35:
[----:B------:R-:W-:Y:S01]  /*2070*/  LOP3.LUT R0, R31, 0x80000000, R0, 0x48, !PT ;  /* 0x800000001f007812 */ /* 0x000fe200078e4800 */
[----:B------:R-:W-:Y:S06]  /*2080*/  BRA `(.L_x_41) ;  /* 0x00000000000c7947 */ /* 0x000fec0003800000 */
.L_x_34:
[----:B------:R-:W0:Y:S01]  /*2090*/  MUFU.RSQ R0, -QNAN ;  /* 0xffc0000000007908 */ /* 0x000e220000001400 */
[----:B------:R-:W-:Y:S05]  /*20a0*/  BRA `(.L_x_41) ;  /* 0x0000000000047947 */ /* 0x000fea0003800000 */
.L_x_33:
[----:B------:R-:W-:-:S07]  /*20b0*/  FADD.FTZ R0, R0, R3 ;  /* 0x0000000300007221 */ /* 0x000fce0000010000 */
.L_x_41:
[----:B------:R-:W-:Y:S05]  /*20c0*/  BSYNC.RECONVERGENT B2 ;  /* 0x0000000000027941 */ /* 0x000fea0003800200 */
.L_x_31:
[----:B------:R-:W-:Y:S01]  /*20d0*/  HFMA2 R19, -RZ, RZ, 0, 0 ;  /* 0x00000000ff137431 */ /* 0x000fe200000001ff */
[----:B------:R-:W-:-:S04]  /*20e0*/  MOV R18, R29 ;  /* 0x0000001d00127202 */ /* 0x000fc80000000f00 */
[----:B0-----:R-:W-:Y:S05]  /*20f0*/  RET.REL.NODEC R18 `(_Z4MC_kffiP17curandStateXORWOWPfPi) ;  /* 0xffffffdc12c07950 */ /* 0x001fea0003c3ffff */
.L_x_42:
[----:B------:R-:W-:-:S00]  /*2100*/  BRA `(.L_x_42) ;  /* 0xfffffffc00fc7947 */ /* 0x000fc0000383ffff */
[----:B------:R-:W-:-:S00]  /*2110*/  NOP ;  /* 0x0000000000007918 */ /* 0x000fc00000000000 */
        /* <DEDUP_REMOVED lines=14> */
.L_x_53:


//--------------------- .text._Z19init_curand_state_kP17curandStateXORWOW --------------------------
	.section	.text._Z19init_curand_state_kP17curandStateXORWOW,"ax",@progbits
	.align	128
        .global         _Z19init_curand_state_kP17curandStateXORWOW
        .type           _Z19init_curand_state_kP17curandStateXORWOW,@function
        .size           _Z19init_curand_state_kP17curandStateXORWOW,(.L_x_55 - _Z19init_curand_state_kP17curandStateXORWOW)
        .other          _Z19init_curand_state_kP17curandStateXORWOW,@"STO_CUDA_ENTRY STV_DEFAULT"
_Z19init_curand_state_kP17curandStateXORWOW:
.text._Z19init_curand_state_kP17curandStateXORWOW:
[----:B------:R-:W-:Y:S01]  /*0000*/  LDC R1, c[0x0][0x37c] ;  /* 0x0000df00ff017b82 */ /* 0x000fe20000000800 */
[----:B------:R-:W0:Y:S07]  /*0010*/  S2R R13, SR_CTAID.X ;  /* 0x00000000000d7919 */ /* 0x000e2e0000002500 */
[----:B------:R-:W1:Y:S01]  /*0020*/  LDC.64 R6, c[0x0][0x380] ;  /* 0x0000e000ff067b82 */ /* 0x000e620000000a00 */
[----:B------:R-:W0:Y:S01]  /*0030*/  LDCU UR6, c[0x0][0x360] ;  /* 0x00006c00ff0677ac */ /* 0x000e220008000800 */
[----:B------:R-:W-:Y:S01]  /*0040*/  IMAD.MOV.U32 R2, RZ, RZ, 0x2abc4dd5 ;  /* 0x2abc4dd5ff027424 */ /* 0x000fe200078e00ff */
[----:B------:R-:W0:Y:S01]  /*0050*/  S2R R0, SR_TID.X ;  /* 0x0000000000007919 */ /* 0x000e220000002100 */
[----:B------:R-:W-:Y:S01]  /*0060*/  IMAD.MOV.U32 R3, RZ, RZ, 0x58213ed2 ;  /* 0x58213ed2ff037424 */ /* 0x000fe200078e00ff */
[----:B------:R-:W2:Y:S01]  /*0070*/  LDCU.64 UR4, c[0x0][0x358] ;  /* 0x00006b00ff0477ac */ /* 0x000ea20008000a00 */
[----:B------:R-:W-:Y:S01]  /*0080*/  IMAD.MOV.U32 R4, RZ, RZ, 0x455f2458 ;  /* 0x455f2458ff047424 */ /* 0x000fe200078e00ff */
[----:B------:R-:W-:Y:S01]  /*0090*/  BSSY.RECONVERGENT B0, `(.L_x_43) ;  /* 0x00000db000007945 */ /* 0x000fe20003800200 */
[----:B------:R-:W-:-:S02]  /*00a0*/  IMAD.MOV.U32 R5, RZ, RZ, -0x75bd8fc ;  /* 0xf8a42704ff057424 */ /* 0x000fc400078e00ff */
[----:B------:R-:W-:Y:S02]  /*00b0*/  IMAD.MOV.U32 R8, RZ, RZ, -0x23270784 ;  /* 0xdcd8f87cff087424 */ /* 0x000fe400078e00ff */
[----:B------:R-:W-:Y:S02]  /*00c0*/  IMAD.MOV.U32 R9, RZ, RZ, 0x511db0d6 ;  /* 0x511db0d6ff097424 */ /* 0x000fe400078e00ff */
[----:B0-----:R-:W-:-:S04]  /*00d0*/  IMAD R13, R13, UR6, R0 ;  /* 0x000000060d0d7c24 */ /* 0x001fc8000f8e0200 */
[C---:B-1----:R-:W-:Y:S01]  /*00e0*/  IMAD.WIDE R6, R13.reuse, 0x30, R6 ;  /* 0x000000300d067825 */ /* 0x042fe200078e0206 */
[----:B------:R-:W-:-:S04]  /*00f0*/  ISETP.NE.AND P0, PT, R13, RZ, PT ;  /* 0x000000ff0d00720c */ /* 0x000fc80003f05270 */
[----:B--2---:R0:W-:Y:S04]  /*0100*/  STG.E.64 desc[UR4][R6.64], R2 ;  /* 0x0000000206007986 */ /* 0x0041e8000c101b04 */
[----:B------:R0:W-:Y:S04]  /*0110*/  STG.E.64 desc[UR4][R6.64+0x8], R4 ;  /* 0x0000080406007986 */ /* 0x0001e8000c101b04 */
[----:B------:R0:W-:Y:S01]  /*0120*/  STG.E.64 desc[UR4][R6.64+0x10], R8 ;  /* 0x0000100806007986 */ /* 0x0001e2000c101b04 */
[----:B------:R-:W-:Y:S05]  /*0130*/  @!P0 BRA `(.L_x_44) ;  /* 0x0000000c00408947 */ /* 0x000fea0003800000 */
[----:B------:R-:W-:Y:S01]  /*0140*/  SHF.R.S32.HI R0, RZ, 0x1f, R13 ;  /* 0x0000001fff007819 */ /* 0x000fe2000001140d */
[----:B------:R-:W-:-:S07]  /*0150*/  IMAD.MOV.U32 R12, RZ, RZ, RZ ;  /* 0x000000ffff0c7224 */ /* 0x000fce00078e00ff */
.L_x_50:
[----:B0-----:R-:W-:Y:S01]  /*0160*/  LOP3.LUT R2, R13, 0x3, RZ, 0xc0, !PT ;  /* 0x000000030d027812 */ /* 0x001fe200078ec0ff */
[----:B------:R-:W-:Y:S03]  /*0170*/  BSSY.RECONVERGENT B1, `(.L_x_45) ;  /* 0x00000c6000017945 */ /* 0x000fe60003800200 */
[----:B------:R-:W-:-:S04]  /*0180*/  ISETP.NE.U32.AND P0, PT, R2, RZ, PT ;  /* 0x000000ff0200720c */ /* 0x000fc80003f05070 */
[----:B------:R-:W-:-:S13]  /*0190*/  ISETP.NE.AND.EX P0, PT, RZ, RZ, PT, P0 ;  /* 0x000000ffff00720c */ /* 0x000fda0003f05300 */
[----:B------:R-:W-:Y:S05]  /*01a0*/  @!P0 BRA `(.L_x_46) ;  /* 0x0000000c00088947 */ /* 0x000fea0003800000 */
[----:B------:R-:W0:Y:S01]  /*01b0*/  LDC.64 R8, c[0x4][RZ] ;  /* 0x01000000ff087b82 */ /* 0x000e220000000a00 */
[----:B------:R-:W-:Y:S02]  /*01c0*/  IMAD.MOV.U32 R14, RZ, RZ, RZ ;  /* 0x000000ffff0e7224 */ /* 0x000fe400078e00ff */
[----:B0-----:R-:W-:-:S07]  /*01d0*/  IMAD.WIDE.U32 R8, R12, 0xc80, R8 ;  /* 0x00000c800c087825 */ /* 0x001fce00078e0008 */
.L_x_49:
[----:B0-----:R-:W-:Y:S01]  /*01e0*/  IMAD.MOV.U32 R15, RZ, RZ, RZ ;  /* 0x000000ffff0f7224 */ /* 0x001fe200078e00ff */
[----:B------:R-:W-:Y:S01]  /*01f0*/  CS2R R2, SRZ ;  /* 0x0000000000027805 */ /* 0x000fe2000001ff00 */
[----:B------:R-:W-:Y:S01]  /*0200*/  IMAD.MOV.U32 R17, RZ, RZ, RZ ;  /* 0x000000ffff117224 */ /* 0x000fe200078e00ff */
[----:B------:R-:W-:-:S07]  /*0210*/  CS2R R4, SRZ ;  /* 0x0000000000047805 */ /* 0x000fce000001ff00 */
.L_x_48:
[----:B------:R-:W-:-:S05]  /*0220*/  IMAD.WIDE.U32 R10, R17, 0x4, R6 ;  /* 0x00000004110a7825 */ /* 0x000fca00078e0006 */
[----:B------:R0:W5:Y:S01]  /*0230*/  LDG.E R16, desc[UR4][R10.64+0x4] ;  /* 0x000004040a107981 */ /* 0x000162000c1e1900 */
[----:B------:R-:W-:-:S07]  /*0240*/  IMAD.MOV.U32 R19, RZ, RZ, RZ ;  /* 0x000000ffff137224 */ /* 0x000fce00078e00ff */
.L_x_47:
[----:B-----5:R-:W-:Y:S01]  /*0250*/  SHF.R.U32.HI R24, RZ, R19, R16 ;  /* 0x00000013ff187219 */ /* 0x020fe20000011610 */
[----:B0-----:R-:W-:-:S03]  /*0260*/  IMAD.SHL.U32 R10, R17, 0x20, RZ ;  /* 0x00000020110a7824 */ /* 0x001fc600078e00ff */
[----:B------:R-:W-:Y:S01]  /*0270*/  LOP3.LUT R11, R24, 0x1, RZ, 0xc0, !PT ;  /* 0x00000001180b7812 */ /* 0x000fe200078ec0ff */
[----:B------:R-:W-:-:S03]  /*0280*/  IMAD.IADD R10, R10, 0x1, R19 ;  /* 0x000000010a0a7824 */ /* 0x000fc600078e0213 */
[----:B------:R-:W-:Y:S01]  /*0290*/  ISETP.NE.U32.AND P0, PT, R11, 0x1, PT ;  /* 0x000000010b00780c */ /* 0x000fe20003f05070 */
[----:B------:R-:W-:-:S03]  /*02a0*/  IMAD R11, R10, 0x5, RZ ;  /* 0x000000050a0b7824 */ /* 0x000fc600078e02ff */
[----:B------:R-:W-:Y:S01]  /*02b0*/  R2P PR, R24, 0x7e ;  /* 0x0000007e18007804 */ /* 0x000fe20000000000 */
[----:B------:R-:W-:-:S08]  /*02c0*/  IMAD.WIDE.U32 R10, R11, 0x4, R8 ;  /* 0x000000040b0a7825 */ /* 0x000fd000078e0008 */
[----:B------:R-:W2:Y:S04]  /*02d0*/  @!P0 LDG.E R18, desc[UR4][R10.64] ;  /* 0x000000040a128981 */ /* 0x000ea8000c1e1900 */
[----:B------:R-:W3:Y:S04]  /*02e0*/  @!P0 LDG.E R20, desc[UR4][R10.64+0x10] ;  /* 0x000010040a148981 */ /* 0x000ee8000c1e1900 */
[----:B------:R-:W4:Y:S04]  /*02f0*/  @P1 LDG.E R22, desc[UR4][R10.64+0x14] ;  /* 0x000014040a161981 */ /* 0x000f28000c1e1900 */
[----:B------:R-:W4:Y:S04]  /*0300*/  @P2 LDG.E R26, desc[UR4][R10.64+0x28] ;  /* 0x000028040a1a2981 */ /* 0x000f28000c1e1900 */
[----:B------:R-:W4:Y:S04]  /*0310*/  @!P0 LDG.E R21, desc[UR4][R10.64+0x4] ;  /* 0x000004040a158981 */ /* 0x000f28000c1e1900 */
[----:B------:R-:W4:Y:S04]  /*0320*/  @!P0 LDG.E R23, desc[UR4][R10.64+0xc] ;  /* 0x00000c040a178981 */ /* 0x000f28000c1e1900 */
[----:B------:R-:W4:Y:S04]  /*0330*/  @P1 LDG.E R25, desc[UR4][R10.64+0x18] ;  /* 0x000018040a191981 */ /* 0x000f28000c1e1900 */
[----:B------:R-:W4:Y:S04]  /*0340*/  @P3 LDG.E R28, desc[UR4][R10.64+0x3c] ;  /* 0x00003c040a1c3981 */ /* 0x000f28000c1e1900 */
[----:B------:R-:W4:Y:S01]  /*0350*/  @P6 LDG.E R27, desc[UR4][R10.64+0x7c] ;  /* 0x00007c040a1b6981 */ /* 0x000f22000c1e1900 */
[----:B--2---:R-:W-:-:S03]  /*0360*/  @!P0 LOP3.LUT R15, R15, R18, RZ, 0x3c, !PT ;  /* 0x000000120f0f8212 */ /* 0x004fc600078e3cff */
[----:B------:R-:W2:Y:S01]  /*0370*/  @!P0 LDG.E R18, desc[UR4][R10.64+0x8] ;  /* 0x000008040a128981 */ /* 0x000ea2000c1e1900 */
[----:B---3--:R-:W-:-:S03]  /*0380*/  @!P0 LOP3.LUT R3, R3, R20, RZ, 0x3c, !PT ;  /* 0x0000001403038212 */ /* 0x008fc600078e3cff */
[----:B------:R-:W3:Y:S01]  /*0390*/  @P1 LDG.E R20, desc[UR4][R10.64+0x24] ;  /* 0x000024040a141981 */ /* 0x000ee2000c1e1900 */
[----:B----4-:R-:W-:-:S03]  /*03a0*/  @P1 LOP3.LUT R15, R15, R22, RZ, 0x3c, !PT ;  /* 0x000000160f0f1212 */ /* 0x010fc600078e3cff */
[----:B------:R-:W4:Y:S01]  /*03b0*/  @P2 LDG.E R22, desc[UR4][R10.64+0x38] ;  /* 0x000038040a162981 */ /* 0x000f22000c1e1900 */
[----:B------:R-:W-:-:S03]  /*03c0*/  @P2 LOP3.LUT R15, R15, R26, RZ, 0x3c, !PT ;  /* 0x0000001a0f0f2212 */ /* 0x000fc600078e3cff */
[----:B------:R-:W4:Y:S01]  /*03d0*/  @P4 LDG.E R26, desc[UR4][R10.64+0x50] ;  /* 0x000050040a1a4981 */ /* 0x000f22000c1e1900 */
[----:B------:R-:W-:-:S03]  /*03e0*/  @!P0 LOP3.LUT R4, R4, R21, RZ, 0x3c, !PT ;  /* 0x0000001504048212 */ /* 0x000fc600078e3cff */
[----:B------:R-:W4:Y:S01]  /*03f0*/  @P1 LDG.E R21, desc[UR4][R10.64+0x20] ;  /* 0x000020040a151981 */ /* 0x000f22000c1e1900 */
[----:B------:R-:W-:-:S03]  /*0400*/  @!P0 LOP3.LUT R2, R2, R23, RZ, 0x3c, !PT ;  /* 0x0000001702028212 */ /* 0x000fc600078e3cff */
[----:B------:R-:W4:Y:S01]  /*0410*/  @P2 LDG.E R23, desc[UR4][R10.64+0x2c] ;  /* 0x00002c040a172981 */ /* 0x000f22000c1e1900 */
[----:B------:R-:W-:-:S03]  /*0420*/  @P1 LOP3.LUT R4, R4, R25, RZ, 0x3c, !PT ;  /* 0x0000001904041212 */ /* 0x000fc600078e3cff */
[----:B------:R-:W4:Y:S01]  /*0430*/  @P2 LDG.E R25, desc[UR4][R10.64+0x34] ;  /* 0x000034040a192981 */ /* 0x000f22000c1e1900 */
[----:B--2---:R-:W-:-:S03]  /*0440*/  @!P0 LOP3.LUT R5, R5, R18, RZ, 0x3c, !PT ;  /* 0x0000001205058212 */ /* 0x004fc600078e3cff */
[----:B------:R-:W2:Y:S01]  /*0450*/  @P1 LDG.E R18, desc[UR4][R10.64+0x1c] ;  /* 0x00001c040a121981 */ /* 0x000ea2000c1e1900 */
[----:B---3--:R-:W-:-:S03]  /*0460*/  @P1 LOP3.LUT R3, R3, R20, RZ, 0x3c, !PT ;  /* 0x0000001403031212 */ /* 0x008fc600078e3cff */
[----:B------:R-:W3:Y:S01]  /*0470*/  @P2 LDG.E R20, desc[UR4][R10.64+0x30] ;  /* 0x000030040a142981 */ /* 0x000ee2000c1e1900 */
[----:B----4-:R-:W-:-:S03]  /*0480*/  @P2 LOP3.LUT R3, R3, R22, RZ, 0x3c, !PT ;  /* 0x0000001603032212 */ /* 0x010fc600078e3cff */
[----:B------:R-:W4:Y:S01]  /*0490*/  @P3 LDG.E R22, desc[UR4][R10.64+0x4c] ;  /* 0x00004c040a163981 */ /* 0x000f22000c1e1900 */
[----:B------:R-:W-:-:S04]  /*04a0*/  @P3 LOP3.LUT R15, R15, R28, RZ, 0x3c, !PT ;  /* 0x0000001c0f0f3212 */ /* 0x000fc800078e3cff */
[----:B------:R-:W-:Y:S02]  /*04b0*/  @P4 LOP3.LUT R15, R15, R26, RZ, 0x3c, !PT ;  /* 0x0000001a0f0f4212 */ /* 0x000fe400078e3cff */
[----:B------:R-:W-:Y:S01]  /*04c0*/  @P1 LOP3.LUT R2, R2, R21, RZ, 0x3c, !PT ;  /* 0x0000001502021212 */ /* 0x000fe200078e3cff */
[----:B------:R-:W4:Y:S04]  /*04d0*/  @P5 LDG.E R26, desc[UR4][R10.64+0x64] ;  /* 0x000064040a1a5981 */ /* 0x000f28000c1e1900 */
[----:B------:R-:W4:Y:S01]  /*04e0*/  @P3 LDG.E R21, desc[UR4][R10.64+0x40] ;  /* 0x000040040a153981 */ /* 0x000f22000c1e1900 */
[----:B------:R-:W-:Y:S02]  /*04f0*/  @P2 LOP3.LUT R4, R4, R23, RZ, 0x3c, !PT ;  /* 0x0000001704042212 */ /* 0x000fe400078e3cff */
[----:B------:R-:W-:Y:S01]  /*0500*/  @P2 LOP3.LUT R2, R2, R25, RZ, 0x3c, !PT ;  /* 0x0000001902022212 */ /* 0x000fe200078e3cff */
[----:B------:R-:W4:Y:S04]  /*0510*/  @P3 LDG.E R23, desc[UR4][R10.64+0x48] ;  /* 0x000048040a173981 */ /* 0x000f28000c1e1900 */
[----:B------:R-:W4:Y:S01]  /*0520*/  @P4 LDG.E R25, desc[UR4][R10.64+0x54] ;  /* 0x000054040a194981 */ /* 0x000f22000c1e1900 */
[----:B--2---:R-:W-:-:S03]  /*0530*/  @P1 LOP3.LUT R5, R5, R18, RZ, 0x3c, !PT ;  /* 0x0000001205051212 */ /* 0x004fc600078e3cff */
[----:B------:R-:W2:Y:S01]  /*0540*/  @P3 LDG.E R18, desc[UR4][R10.64+0x44] ;  /* 0x000044040a123981 */ /* 0x000ea2000c1e1900 */
[----:B---3--:R-:W-:-:S03]  /*0550*/  @P2 LOP3.LUT R5, R5, R20, RZ, 0x3c, !PT ;  /* 0x0000001405052212 */ /* 0x008fc600078e3cff */
[----:B------:R-:W3:Y:S01]  /*0560*/  @P4 LDG.E R20, desc[UR4][R10.64+0x58] ;  /* 0x000058040a144981 */ /* 0x000ee2000c1e1900 */
[----:B----4-:R-:W-:-:S03]  /*0570*/  @P3 LOP3.LUT R3, R3, R22, RZ, 0x3c, !PT ;  /* 0x0000001603033212 */ /* 0x010fc600078e3cff */
[----:B------:R-:W4:Y:S01]  /*0580*/  @P4 LDG.E R22, desc[UR4][R10.64+0x60] ;  /* 0x000060040a164981 */ /* 0x000f22000c1e1900 */
[----:B------:R-:W-:Y:S02]  /*0590*/  LOP3.LUT P0, RZ, R24, 0x80, RZ, 0xc0, !PT ;  /* 0x0000008018ff7812 */ /* 0x000fe4000780c0ff */
[----:B------:R-:W-:Y:S02]  /*05a0*/  @P5 LOP3.LUT R15, R15, R26, RZ, 0x3c, !PT ;  /* 0x0000001a0f0f5212 */ /* 0x000fe400078e3cff */
[----:B------:R-:W4:Y:S01]  /*05b0*/  @P6 LDG.E R26, desc[UR4][R10.64+0x78] ;  /* 0x000078040a1a6981 */ /* 0x000f22000c1e1900 */
[----:B------:R-:W-:-:S03]  /*05c0*/  @P3 LOP3.LUT R4, R4, R21, RZ, 0x3c, !PT ;  /* 0x0000001504043212 */ /* 0x000fc600078e3cff */
[----:B------:R-:W4:Y:S01]  /*05d0*/  @P4 LDG.E R21, desc[UR4][R10.64+0x5c] ;  /* 0x00005c040a154981 */ /* 0x000f22000c1e1900 */
[----:B------:R-:W-:-:S03]  /*05e0*/  @P3 LOP3.LUT R2, R2, R23, RZ, 0x3c, !PT ;  /* 0x0000001702023212 */ /* 0x000fc600078e3cff */
[----:B------:R-:W4:Y:S01]  /*05f0*/  @P5 LDG.E R23, desc[UR4][R10.64+0x68] ;  /* 0x000068040a175981 */ /* 0x000f22000c1e1900 */
[----:B------:R-:W-:-:S03]  /*0600*/  @P4 LOP3.LUT R4, R4, R25, RZ, 0x3c, !PT ;  /* 0x0000001904044212 */ /* 0x000fc600078e3cff */
[----:B------:R-:W4:Y:S01]  /*0610*/  @P5 LDG.E R25, desc[UR4][R10.64+0x70] ;  /* 0x000070040a195981 */ /* 0x000f22000c1e1900 */
[----:B--2---:R-:W-:-:S03]  /*0620*/  @P3 LOP3.LUT R5, R5, R18, RZ, 0x3c, !PT ;  /* 0x0000001205053212 */ /* 0x004fc600078e3cff */
[----:B------:R-:W2:Y:S01]  /*0630*/  @P5 LDG.E R18, desc[UR4][R10.64+0x6c] ;  /* 0x00006c040a125981 */ /* 0x000ea2000c1e1900 */
[----:B---3--:R-:W-:-:S03]  /*0640*/  @P4 LOP3.LUT R5, R5, R20, RZ, 0x3c, !PT ;  /* 0x0000001405054212 */ /* 0x008fc600078e3cff */
[----:B------:R-:W3:Y:S01]  /*0650*/  @P5 LDG.E R20, desc[UR4][R10.64+0x74] ;  /* 0x000074040a145981 */ /* 0x000ee2000c1e1900 */
[----:B----4-:R-:W-:-:S03]  /*0660*/  @P4 LOP3.LUT R3, R3, R22, RZ, 0x3c, !PT ;  /* 0x0000001603034212 */ /* 0x010fc600078e3cff */
[----:B------:R-:W4:Y:S01]  /*0670*/  @P0 LDG.E R22, desc[UR4][R10.64+0x8c] ;  /* 0x00008c040a160981 */ /* 0x000f22000c1e1900 */
[----:B------:R-:W-:-:S03]  /*0680*/  @P6 LOP3.LUT R15, R15, R26, RZ, 0x3c, !PT ;  /* 0x0000001a0f0f6212 */ /* 0x000fc600078e3cff */
        /* <DEDUP_REMOVED lines=13> */
[----:B------:R-:W-:Y:S02]  /*0760*/  @P6 LOP3.LUT R4, R4, R27, RZ, 0x3c, !PT ;  /* 0x0000001b04046212 */ /* 0x000fe400078e3cff */
[----:B------:R-:W-:Y:S02]  /*0770*/  @P6 LOP3.LUT R2, R2, R21, RZ, 0x3c, !PT ;  /* 0x0000001502026212 */ /* 0x000fe400078e3cff */
[----:B------:R-:W-:Y:S02]  /*0780*/  @P0 LOP3.LUT R4, R4, R23, RZ, 0x3c, !PT ;  /* 0x0000001704040212 */ /* 0x000fe400078e3cff */
[----:B------:R-:W-:Y:S02]  /*0790*/  @P0 LOP3.LUT R2, R2, R25, RZ, 0x3c, !PT ;  /* 0x0000001902020212 */ /* 0x000fe400078e3cff */
[----:B--2---:R-:W-:Y:S02]  /*07a0*/  @P6 LOP3.LUT R5, R5, R18, RZ, 0x3c, !PT ;  /* 0x0000001205056212 */ /* 0x004fe400078e3cff */
[----:B---3--:R-:W-:-:S02]  /*07b0*/  @P6 LOP3.LUT R3, R3, R20, RZ, 0x3c, !PT ;  /* 0x0000001403036212 */ /* 0x008fc400078e3cff */
[----:B----4-:R-:W-:Y:S02]  /*07c0*/  @P0 LOP3.LUT R5, R5, R22, RZ, 0x3c, !PT ;  /* 0x0000001605050212 */ /* 0x010fe400078e3cff */
[----:B------:R-:W-:Y:S02]  /*07d0*/  @P0 LOP3.LUT R3, R3, R26, RZ, 0x3c, !PT ;  /* 0x0000001a03030212 */ /* 0x000fe400078e3cff */
[----:B------:R-:W-:-:S13]  /*07e0*/  R2P PR, R24.B1, 0x7f ;  /* 0x0000007f18007804 */ /* 0x000fda0000001000 */
[----:B------:R-:W2:Y:S04]  /*07f0*/  @P0 LDG.E R18, desc[UR4][R10.64+0xa0] ;  /* 0x0000a0040a120981 */ /* 0x000ea8000c1e1900 */
[----:B------:R-:W3:Y:S04]  /*0800*/  @P1 LDG.E R22, desc[UR4][R10.64+0xb4] ;  /* 0x0000b4040a161981 */ /* 0x000ee8000c1e1900 */
[----:B------:R-:W4:Y:S04]  /*0810*/  @P2 LDG.E R26, desc[UR4][R10.64+0xc8] ;  /* 0x0000c8040a1a2981 */ /* 0x000f28000c1e1900 */
[----:B------:R-:W4:Y:S04]  /*0820*/  @P3 LDG.E R28, desc[UR4][R10.64+0xdc] ;  /* 0x0000dc040a1c3981 */ /* 0x000f28000c1e1900 */
[----:B------:R-:W4:Y:S04]  /*0830*/  @P0 LDG.E R23, desc[UR4][R10.64+0xa4] ;  /* 0x0000a4040a170981 */ /* 0x000f28000c1e1900 */
[----:B------:R-:W4:Y:S04]  /*0840*/  @P0 LDG.E R20, desc[UR4][R10.64+0xa8] ;  /* 0x0000a8040a140981 */ /* 0x000f28000c1e1900 */
[----:B------:R-:W4:Y:S04]  /*0850*/  @P4 LDG.E R25, desc[UR4][R10.64+0xf0] ;  /* 0x0000f0040a194981 */ /* 0x000f28000c1e1900 */
        /* <DEDUP_REMOVED lines=21> */
[----:B------:R-:W-:Y:S02]  /*09b0*/  LOP3.LUT P0, RZ, R24, 0x8000, RZ, 0xc0, !PT ;  /* 0x0000800018ff7812 */ /* 0x000fe4000780c0ff */
[----:B----4-:R-:W-:Y:S01]  /*09c0*/  @P5 LOP3.LUT R15, R15, R26, RZ, 0x3c, !PT ;  /* 0x0000001a0f0f5212 */ /* 0x010fe200078e3cff */
[----:B------:R-:W4:Y:S04]  /*09d0*/  @P3 LDG.E R24, desc[UR4][R10.64+0xe4] ;  /* 0x0000e4040a183981 */ /* 0x000f28000c1e1900 */
[----:B------:R-:W2:Y:S01]  /*09e0*/  @P6 LDG.E R26, desc[UR4][R10.64+0x118] ;  /* 0x000118040a1a6981 */ /* 0x000ea2000c1e1900 */
        /* <DEDUP_REMOVED lines=8> */
[----:B---3--:R-:W-:-:S03]  /*0a70*/  @P2 LOP3.LUT R3, R3, R22, RZ, 0x3c, !PT ;  /* 0x0000001603032212 */ /* 0x008fc600078e3cff */
[----:B------:R-:W3:Y:S01]  /*0a80*/  @P4 LDG.E R22, desc[UR4][R10.64+0x100] ;  /* 0x000100040a164981 */ /* 0x000ee2000c1e1900 */
[----:B--2---:R-:W-:-:S03]  /*0a90*/  @P6 LOP3.LUT R15, R15, R26, RZ, 0x3c, !PT ;  /* 0x0000001a0f0f6212 */ /* 0x004fc600078e3cff */
[----:B------:R-:W2:Y:S01]  /*0aa0*/  @P0 LDG.E R26, desc[UR4][R10.64+0x12c] ;  /* 0x00012c040a1a0981 */ /* 0x000ea2000c1e1900 */
[----:B----4-:R-:W-:-:S03]  /*0ab0*/  @P2 LOP3.LUT R2, R2, R23, RZ, 0x3c, !PT ;  /* 0x0000001702022212 */ /* 0x010fc600078e3cff */
[----:B------:R-:W4:Y:S01]  /*0ac0*/  @P4 LDG.E R23, desc[UR4][R10.64+0xfc] ;  /* 0x0000fc040a174981 */ /* 0x000f22000c1e1900 */
[----:B------:R-:W-:-:S03]  /*0ad0*/  @P2 LOP3.LUT R5, R5, R20, RZ, 0x3c, !PT ;  /* 0x0000001405052212 */ /* 0x000fc600078e3cff */
[----:B------:R-:W4:Y:S01]  /*0ae0*/  @P4 LDG.E R20, desc[UR4][R10.64+0xf8] ;  /* 0x0000f8040a144981 */ /* 0x000f22000c1e1900 */
[----:B------:R-:W-:Y:S02]  /*0af0*/  @P3 LOP3.LUT R2, R2, R27, RZ, 0x3c, !PT ;  /* 0x0000001b02023212 */ /* 0x000fe400078e3cff */
[----:B------:R-:W-:Y:S01]  /*0b00*/  @P3 LOP3.LUT R4, R4, R25, RZ, 0x3c, !PT ;  /* 0x0000001904043212 */ /* 0x000fe200078e3cff */
[----:B------:R-:W4:Y:S01]  /*0b10*/  @P5 LDG.E R27, desc[UR4][R10.64+0x110] ;  /* 0x000110040a1b5981 */ /* 0x000f22000c1e1900 */
[----:B------:R-:W-:-:S03]  /*0b20*/  @P3 LOP3.LUT R5, R5, R24, RZ, 0x3c, !PT ;  /* 0x0000001805053212 */ /* 0x000fc600078e3cff */
[----:B------:R-:W4:Y:S04]  /*0b30*/  @P5 LDG.E R25, desc[UR4][R10.64+0x108] ;  /* 0x000108040a195981 */ /* 0x000f28000c1e1900 */
        /* <DEDUP_REMOVED lines=19> */
[----:B------:R-:W-:-:S05]  /*0c70*/  VIADD R19, R19, 0x10 ;  /* 0x0000001013137836 */ /* 0x000fca0000000000 */
[----:B------:R-:W-:Y:S02]  /*0c80*/  ISETP.NE.AND P1, PT, R19, 0x20, PT ;  /* 0x000000201300780c */ /* 0x000fe40003f25270 */
[----:B------:R-:W-:Y:S02]  /*0c90*/  @P5 LOP3.LUT R3, R3, R18, RZ, 0x3c, !PT ;  /* 0x0000001203035212 */ /* 0x000fe400078e3cff */
[----:B------:R-:W-:Y:S02]  /*0ca0*/  @P6 LOP3.LUT R4, R4, R21, RZ, 0x3c, !PT ;  /* 0x0000001504046212 */ /* 0x000fe400078e3cff */
[----:B---3--:R-:W-:-:S04]  /*0cb0*/  @P6 LOP3.LUT R3, R3, R22, RZ, 0x3c, !PT ;  /* 0x0000001603036212 */ /* 0x008fc800078e3cff */
[----:B--2---:R-:W-:Y:S02]  /*0cc0*/  @P0 LOP3.LUT R3, R3, R26, RZ, 0x3c, !PT ;  /* 0x0000001a03030212 */ /* 0x004fe400078e3cff */
[----:B----4-:R-:W-:Y:S02]  /*0cd0*/  @P6 LOP3.LUT R2, R2, R23, RZ, 0x3c, !PT ;  /* 0x0000001702026212 */ /* 0x010fe400078e3cff */
[----:B------:R-:W-:Y:S02]  /*0ce0*/  @P6 LOP3.LUT R5, R5, R20, RZ, 0x3c, !PT ;  /* 0x0000001405056212 */ /* 0x000fe400078e3cff */
[----:B------:R-:W-:Y:S02]  /*0cf0*/  @P0 LOP3.LUT R2, R2, R27, RZ, 0x3c, !PT ;  /* 0x0000001b02020212 */ /* 0x000fe400078e3cff */
[----:B------:R-:W-:Y:S02]  /*0d00*/  @P0 LOP3.LUT R4, R4, R25, RZ, 0x3c, !PT ;  /* 0x0000001904040212 */ /* 0x000fe400078e3cff */
[----:B------:R-:W-:Y:S01]  /*0d10*/  @P0 LOP3.LUT R5, R5, R24, RZ, 0x3c, !PT ;  /* 0x0000001805050212 */ /* 0x000fe200078e3cff */
[----:B------:R-:W-:Y:S06]  /*0d20*/  @P1 BRA `(.L_x_47) ;  /* 0xfffffff400481947 */ /* 0x000fec000383ffff */
[----:B------:R-:W-:-:S05]  /*0d30*/  VIADD R17, R17, 0x1 ;  /* 0x0000000111117836 */ /* 0x000fca0000000000 */
[----:B------:R-:W-:-:S13]  /*0d40*/  ISETP.NE.AND P0, PT, R17, 0x5, PT ;  /* 0x000000051100780c */ /* 0x000fda0003f05270 */
[----:B------:R-:W-:Y:S05]  /*0d50*/  @P0 BRA `(.L_x_48) ;  /* 0xfffffff400300947 */ /* 0x000fea000383ffff */
[----:B------:R0:W-:Y:S01]  /*0d60*/  STG.E.64 desc[UR4][R6.64+0x8], R4 ;  /* 0x0000080406007986 */ /* 0x0001e2000c101b04 */
[----:B------:R-:W-:Y:S01]  /*0d70*/  VIADD R14, R14, 0x1 ;  /* 0x000000010e0e7836 */ /* 0x000fe20000000000 */
[----:B------:R-:W-:Y:S02]  /*0d80*/  LOP3.LUT R11, R13, 0x3, RZ, 0xc0, !PT ;  /* 0x000000030d0b7812 */ /* 0x000fe400078ec0ff */
[----:B------:R0:W-:Y:S02]  /*0d90*/  STG.E.64 desc[UR4][R6.64+0x10], R2 ;  /* 0x0000100206007986 */ /* 0x0001e4000c101b04 */
[----:B------:R-:W-:Y:S02]  /*0da0*/  ISETP.GE.U32.AND P0, PT, R14, R11, PT ;  /* 0x0000000b0e00720c */ /* 0x000fe40003f06070 */
[----:B------:R0:W-:Y:S11]  /*0db0*/  STG.E desc[UR4][R6.64+0x4], R15 ;  /* 0x0000040f06007986 */ /* 0x0001f6000c101904 */
[----:B------:R-:W-:Y:S05]  /*0dc0*/  @!P0 BRA `(.L_x_49) ;  /* 0xfffffff400048947 */ /* 0x000fea000383ffff */
.L_x_46:
[----:B------:R-:W-:Y:S05]  /*0dd0*/  BSYNC.RECONVERGENT B1 ;  /* 0x0000000000017941 */ /* 0x000fea0003800200 */
.L_x_45:
[C---:B------:R-:W-:Y:S01]  /*0de0*/  ISETP.GT.U32.AND P0, PT, R13.reuse, 0x3, PT ;  /* 0x000000030d00780c */ /* 0x040fe20003f04070 */
[----:B------:R-:W-:Y:S01]  /*0df0*/  VIADD R12, R12, 0x1 ;  /* 0x000000010c0c7836 */ /* 0x000fe20000000000 */
[--C-:B------:R-:W-:Y:S02]  /*0e00*/  SHF.R.U64 R13, R13, 0x2, R0.reuse ;  /* 0x000000020d0d7819 */ /* 0x100fe40000001200 */
[----:B------:R-:W-:Y:S02]  /*0e10*/  ISETP.GT.U32.AND.EX P0, PT, R0, RZ, PT, P0 ;  /* 0x000000ff0000720c */ /* 0x000fe40003f04100 */
[----:B------:R-:W-:-:S11]  /*0e20*/  SHF.R.U32.HI R0, RZ, 0x2, R0 ;  /* 0x00000002ff007819 */ /* 0x000fd60000011600 */
[----:B------:R-:W-:Y:S05]  /*0e30*/  @P0 BRA `(.L_x_50) ;  /* 0xfffffff000c80947 */ /* 0x000fea000383ffff */
.L_x_44:
[----:B------:R-:W-:Y:S05]  /*0e40*/  BSYNC.RECONVERGENT B0 ;  /* 0x0000000000007941 */ /* 0x000fea0003800200 */
.L_x_43:
[----:B------:R-:W-:Y:S04]  /*0e50*/  STG.E.64 desc[UR4][R6.64+0x18], RZ ;  /* 0x000018ff06007986 */ /* 0x000fe8000c101b04 */
[----:B------:R-:W-:Y:S04]  /*0e60*/  STG.E desc[UR4][R6.64+0x20], RZ ;  /* 0x000020ff06007986 */ /* 0x000fe8000c101904 */
[----:B------:R-:W-:Y:S01]  /*0e70*/  STG.E.64 desc[UR4][R6.64+0x28], RZ ;  /* 0x000028ff06007986 */ /* 0x000fe2000c101b04 */
[----:B------:R-:W-:Y:S05]  /*0e80*/  EXIT ;  /* 0x000000000000794d */ /* 0x000fea0003800000 */
.L_x_51:
        /* <DEDUP_REMOVED lines=15> */
.L_x_55:


//--------------------- .nv.global.init           --------------------------
	.section	.nv.global.init,"aw",@progbits
	.align	4
.nv.global.init:
	.type		mrg32k3aM1SubSeq,@object
	.size		mrg32k3aM1SubSeq,(mrg32k3aM2SubSeq - mrg32k3aM1SubSeq)
mrg32k3aM1SubSeq:
        /*0000*/ 	.byte	0x0b, 0xcc, 0xee, 0x04, 0x73, 0x29, 0x8b, 0x6f, 0xf6, 0x53, 0x03, 0xf6, 0x23, 0xf6, 0xea, 0xda
        /* <DEDUP_REMOVED lines=125> */
	.type		mrg32k3aM2SubSeq,@object
	.size		mrg32k3aM2SubSeq,(mrg32k3aM1 - mrg32k3aM2SubSeq)
mrg32k3aM2SubSeq:
        /* <DEDUP_REMOVED lines=126> */
	.type		mrg32k3aM1,@object
	.size		mrg32k3aM1,(mrg32k3aM1Seq - mrg32k3aM1)
mrg32k3aM1:
        /* <DEDUP_REMOVED lines=144> */
	.type		mrg32k3aM1Seq,@object
	.size		mrg32k3aM1Seq,(mrg32k3aM2 - mrg32k3aM1Seq)
mrg32k3aM1Seq:
        /* <DEDUP_REMOVED lines=144> */
	.type		mrg32k3aM2,@object
	.size		mrg32k3aM2,(mrg32k3aM2Seq - mrg32k3aM2)
mrg32k3aM2:
        /* <DEDUP_REMOVED lines=144> */
	.type		mrg32k3aM2Seq,@object
	.size		mrg32k3aM2Seq,(precalc_xorwow_matrix - mrg32k3aM2Seq)
mrg32k3aM2Seq:
        /* <DEDUP_REMOVED lines=144> */
	.type		precalc_xorwow_matrix,@object
	.size		precalc_xorwow_matrix,(precalc_xorwow_offset_matrix - precalc_xorwow_matrix)
precalc_xorwow_matrix:
        /* <DEDUP_REMOVED lines=6400> */
	.type		precalc_xorwow_offset_matrix,@object
	.size		precalc_xorwow_offset_matrix,(.L_1 - precalc_xorwow_offset_matrix)
precalc_xorwow_offset_matrix:
        /* <DEDUP_REMOVED lines=6400> */
.L_1:


//--------------------- .nv.shared.reserved.0     --------------------------
	.section	.nv.shared.reserved.0,"aw",@nobits
	.weak		__nv_reservedSMEM_offset_0_alias
	.size		__nv_reservedSMEM_offset_0_alias, 0, 64
	.other		__nv_reservedSMEM_offset_0_alias,@"STO_CUDA_RESERVED_SHARED STV_DEFAULT"
__nv_reservedSMEM_offset_0_alias:
	.zero		0
	.zero		64


//--------------------- .nv.global                --------------------------
	.section	.nv.global,"aw",@nobits
	.align	4
.nv.global:
	.type		Y0d,@object
	.size		Y0d,(rhod - Y0d)
Y0d:
	.zero		24
	.type		rhod,@object
	.size		rhod,(md - rhod)
rhod:
	.zero		24
	.type		md,@object
	.size		md,(nu2d - md)
md:
	.zero		24
	.type		nu2d,@object
	.size		nu2d,(alphad - nu2d)
nu2d:
	.zero		24
	.type		alphad,@object
	.size		alphad,(Strd - alphad)
alphad:
	.zero		32
	.type		Strd,@object
	.size		Strd,(.L_14 - Strd)
Strd:
	.zero		64
.L_14:


//--------------------- .nv.constant0._Z4MC_kffiP17curandStateXORWOWPfPi --------------------------
	.section	.nv.constant0._Z4MC_kffiP17curandStateXORWOWPfPi,"a",@progbits
	.sectionflags	@""
	.align	4
.nv.constant0._Z4MC_kffiP17curandStateXORWOWPfPi:
	.zero		936


//--------------------- .nv.constant0._Z19init_curand_state_kP17curandStateXORWOW --------------------------
	.section	.nv.constant0._Z19init_curand_state_kP17curandStateXORWOW,"a",@progbits
	.sectionflags	@""
	.align	4
.nv.constant0._Z19init_curand_state_kP17curandStateXORWOW:
	.zero		904


//--------------------- SYMBOLS --------------------------

	.type		.nv.reservedSmem.offset0,@object
	.size		.nv.reservedSmem.offset0,0x4
